//
// Generated by NVIDIA NVVM Compiler
//
// Compiler Build ID: CL-36424714
// Cuda compilation tools, release 13.0, V13.0.88
// Based on NVVM 20.0.0
//

.version 9.0
.target sm_100
.address_size 64

	// .globl	_Z7softmaxIfLi256ELi32EEvPKT_iiPS0_
// _ZZ7softmaxIfLi256ELi32EEvPKT_iiPS0_E7s_g_max_$_0 has been demoted
// _ZZ7softmaxIfLi256ELi32EEvPKT_iiPS0_E11sum_exp_fix_$_0 has been demoted
// _ZZ7softmaxIfLi256ELi32EEvPKT_iiPS0_E4smem has been demoted
// _ZZ7softmaxIfLi256ELi32EEvPKT_iiPS0_E4smem_0 has been demoted

.visible .entry _Z7softmaxIfLi256ELi32EEvPKT_iiPS0_(
	.param .u64 .ptr .align 1 _Z7softmaxIfLi256ELi32EEvPKT_iiPS0__param_0,
	.param .u32 _Z7softmaxIfLi256ELi32EEvPKT_iiPS0__param_1,
	.param .u32 _Z7softmaxIfLi256ELi32EEvPKT_iiPS0__param_2,
	.param .u64 .ptr .align 1 _Z7softmaxIfLi256ELi32EEvPKT_iiPS0__param_3
)
{
	.reg .pred 	%p<95>;
	.reg .b32 	%r<245>;
	.reg .b32 	%f<421>;
	.reg .b64 	%rd<29>;
	// demoted variable
	.shared .align 4 .f32 _ZZ7softmaxIfLi256ELi32EEvPKT_iiPS0_E7s_g_max_$_0;
	// demoted variable
	.shared .align 4 .f32 _ZZ7softmaxIfLi256ELi32EEvPKT_iiPS0_E11sum_exp_fix_$_0;
	// demoted variable
	.shared .align 4 .b8 _ZZ7softmaxIfLi256ELi32EEvPKT_iiPS0_E4smem[32];
	// demoted variable
	.shared .align 4 .b8 _ZZ7softmaxIfLi256ELi32EEvPKT_iiPS0_E4smem_0[32];
	ld.param.u64 	%rd9, [_Z7softmaxIfLi256ELi32EEvPKT_iiPS0__param_0];
	ld.param.u32 	%r45, [_Z7softmaxIfLi256ELi32EEvPKT_iiPS0__param_2];
	ld.param.u64 	%rd10, [_Z7softmaxIfLi256ELi32EEvPKT_iiPS0__param_3];
	cvta.to.global.u64 	%rd1, %rd10;
	cvta.to.global.u64 	%rd2, %rd9;
	mov.u32 	%r1, %tid.x;
	mov.u32 	%r2, %ctaid.x;
	and.b32  	%r3, %r1, 31;
	shr.u32 	%r4, %r1, 5;
	setp.lt.s32 	%p1, %r45, 1;
	mov.f32 	%f410, 0f00000000;
	@%p1 bra 	$L__BB0_18;
	mad.lo.s32 	%r5, %r45, %r2, %r1;
	shl.b32 	%r47, %r4, 2;
	mov.u32 	%r48, _ZZ7softmaxIfLi256ELi32EEvPKT_iiPS0_E4smem;
	add.s32 	%r6, %r48, %r47;
	shl.b32 	%r49, %r1, 2;
	add.s32 	%r7, %r48, %r49;
	add.s32 	%r8, %r45, -1;
	setp.lt.u32 	%p2, %r45, 257;
	mov.f32 	%f410, 0f00000000;
	mov.b32 	%r234, 0;
	@%p2 bra 	$L__BB0_12;
	shr.u32 	%r51, %r8, 8;
	add.s32 	%r52, %r51, 1;
	add.s64 	%rd3, %rd2, 1024;
	and.b32  	%r53, %r52, 33554430;
	neg.s32 	%r231, %r53;
	mov.f32 	%f410, 0f00000000;
	mov.b32 	%r234, 0;
	mov.u32 	%r232, %r5;
$L__BB0_3:
	setp.ne.s32 	%p3, %r3, 0;
	mul.wide.s32 	%rd11, %r232, 4;
	add.s64 	%rd4, %rd3, %rd11;
	ld.global.f32 	%f35, [%rd4+-1024];
	mov.b32 	%r54, %f35;
	shfl.sync.down.b32	%r55|%p4, %r54, 16, 31, -1;
	mov.b32 	%f36, %r55;
	max.f32 	%f37, %f36, %f35;
	mov.b32 	%r56, %f37;
	shfl.sync.down.b32	%r57|%p5, %r56, 8, 31, -1;
	mov.b32 	%f38, %r57;
	max.f32 	%f39, %f38, %f37;
	mov.b32 	%r58, %f39;
	shfl.sync.down.b32	%r59|%p6, %r58, 4, 31, -1;
	mov.b32 	%f40, %r59;
	max.f32 	%f41, %f40, %f39;
	mov.b32 	%r60, %f41;
	shfl.sync.down.b32	%r61|%p7, %r60, 2, 31, -1;
	mov.b32 	%f42, %r61;
	max.f32 	%f43, %f42, %f41;
	mov.b32 	%r62, %f43;
	shfl.sync.down.b32	%r63|%p8, %r62, 1, 31, -1;
	mov.b32 	%f44, %r63;
	max.f32 	%f2, %f44, %f43;
	@%p3 bra 	$L__BB0_5;
	st.shared.f32 	[%r6], %f2;
$L__BB0_5:
	setp.gt.u32 	%p9, %r1, 7;
	bar.sync 	0;
	@%p9 bra 	$L__BB0_7;
	ld.shared.f32 	%f45, [%r7];
	mov.b32 	%r64, %f45;
	shfl.sync.down.b32	%r65|%p10, %r64, 16, 31, -1;
	mov.b32 	%f46, %r65;
	max.f32 	%f47, %f46, %f45;
	mov.b32 	%r66, %f47;
	shfl.sync.down.b32	%r67|%p11, %r66, 8, 31, -1;
	mov.b32 	%f48, %r67;
	max.f32 	%f49, %f48, %f47;
	mov.b32 	%r68, %f49;
	shfl.sync.down.b32	%r69|%p12, %r68, 4, 31, -1;
	mov.b32 	%f50, %r69;
	max.f32 	%f51, %f50, %f49;
	mov.b32 	%r70, %f51;
	shfl.sync.down.b32	%r71|%p13, %r70, 2, 31, -1;
	mov.b32 	%f52, %r71;
	max.f32 	%f53, %f52, %f51;
	mov.b32 	%r72, %f53;
	shfl.sync.down.b32	%r73|%p14, %r72, 1, 31, -1;
$L__BB0_7:
	setp.ne.s32 	%p15, %r3, 0;
	ld.global.f32 	%f54, [%rd4];
	mov.b32 	%r74, %f54;
	shfl.sync.down.b32	%r75|%p16, %r74, 16, 31, -1;
	mov.b32 	%f55, %r75;
	max.f32 	%f56, %f55, %f54;
	mov.b32 	%r76, %f56;
	shfl.sync.down.b32	%r77|%p17, %r76, 8, 31, -1;
	mov.b32 	%f57, %r77;
	max.f32 	%f58, %f57, %f56;
	mov.b32 	%r78, %f58;
	shfl.sync.down.b32	%r79|%p18, %r78, 4, 31, -1;
	mov.b32 	%f59, %r79;
	max.f32 	%f60, %f59, %f58;
	mov.b32 	%r80, %f60;
	shfl.sync.down.b32	%r81|%p19, %r80, 2, 31, -1;
	mov.b32 	%f61, %r81;
	max.f32 	%f62, %f61, %f60;
	mov.b32 	%r82, %f62;
	shfl.sync.down.b32	%r83|%p20, %r82, 1, 31, -1;
	mov.b32 	%f63, %r83;
	max.f32 	%f3, %f63, %f62;
	@%p15 bra 	$L__BB0_9;
	st.shared.f32 	[%r6], %f3;
$L__BB0_9:
	setp.gt.u32 	%p21, %r1, 7;
	bar.sync 	0;
	mov.f32 	%f409, 0f00000000;
	@%p21 bra 	$L__BB0_11;
	ld.shared.f32 	%f65, [%r7];
	mov.b32 	%r84, %f65;
	shfl.sync.down.b32	%r85|%p22, %r84, 16, 31, -1;
	mov.b32 	%f66, %r85;
	max.f32 	%f67, %f66, %f65;
	mov.b32 	%r86, %f67;
	shfl.sync.down.b32	%r87|%p23, %r86, 8, 31, -1;
	mov.b32 	%f68, %r87;
	max.f32 	%f69, %f68, %f67;
	mov.b32 	%r88, %f69;
	shfl.sync.down.b32	%r89|%p24, %r88, 4, 31, -1;
	mov.b32 	%f70, %r89;
	max.f32 	%f71, %f70, %f69;
	mov.b32 	%r90, %f71;
	shfl.sync.down.b32	%r91|%p25, %r90, 2, 31, -1;
	mov.b32 	%f72, %r91;
	max.f32 	%f73, %f72, %f71;
	mov.b32 	%r92, %f73;
	shfl.sync.down.b32	%r93|%p26, %r92, 1, 31, -1;
	mov.b32 	%f74, %r93;
	max.f32 	%f409, %f74, %f73;
$L__BB0_11:
	setp.eq.s32 	%p27, %r1, 0;
	selp.f32 	%f410, %f409, %f410, %p27;
	add.s32 	%r234, %r234, 512;
	add.s32 	%r232, %r232, 512;
	add.s32 	%r231, %r231, 2;
	setp.ne.s32 	%p28, %r231, 0;
	@%p28 bra 	$L__BB0_3;
$L__BB0_12:
	and.b32  	%r94, %r8, 256;
	setp.ne.s32 	%p29, %r94, 0;
	@%p29 bra 	$L__BB0_18;
	setp.ne.s32 	%p30, %r3, 0;
	add.s32 	%r95, %r5, %r234;
	mul.wide.s32 	%rd12, %r95, 4;
	add.s64 	%rd13, %rd2, %rd12;
	ld.global.f32 	%f75, [%rd13];
	mov.b32 	%r96, %f75;
	shfl.sync.down.b32	%r97|%p31, %r96, 16, 31, -1;
	mov.b32 	%f76, %r97;
	max.f32 	%f77, %f76, %f75;
	mov.b32 	%r98, %f77;
	shfl.sync.down.b32	%r99|%p32, %r98, 8, 31, -1;
	mov.b32 	%f78, %r99;
	max.f32 	%f79, %f78, %f77;
	mov.b32 	%r100, %f79;
	shfl.sync.down.b32	%r101|%p33, %r100, 4, 31, -1;
	mov.b32 	%f80, %r101;
	max.f32 	%f81, %f80, %f79;
	mov.b32 	%r102, %f81;
	shfl.sync.down.b32	%r103|%p34, %r102, 2, 31, -1;
	mov.b32 	%f82, %r103;
	max.f32 	%f83, %f82, %f81;
	mov.b32 	%r104, %f83;
	shfl.sync.down.b32	%r105|%p35, %r104, 1, 31, -1;
	mov.b32 	%f84, %r105;
	max.f32 	%f9, %f84, %f83;
	@%p30 bra 	$L__BB0_15;
	st.shared.f32 	[%r6], %f9;
$L__BB0_15:
	setp.gt.u32 	%p36, %r1, 7;
	bar.sync 	0;
	mov.f32 	%f412, 0f00000000;
	@%p36 bra 	$L__BB0_17;
	ld.shared.f32 	%f86, [%r7];
	mov.b32 	%r106, %f86;
	shfl.sync.down.b32	%r107|%p37, %r106, 16, 31, -1;
	mov.b32 	%f87, %r107;
	max.f32 	%f88, %f87, %f86;
	mov.b32 	%r108, %f88;
	shfl.sync.down.b32	%r109|%p38, %r108, 8, 31, -1;
	mov.b32 	%f89, %r109;
	max.f32 	%f90, %f89, %f88;
	mov.b32 	%r110, %f90;
	shfl.sync.down.b32	%r111|%p39, %r110, 4, 31, -1;
	mov.b32 	%f91, %r111;
	max.f32 	%f92, %f91, %f90;
	mov.b32 	%r112, %f92;
	shfl.sync.down.b32	%r113|%p40, %r112, 2, 31, -1;
	mov.b32 	%f93, %r113;
	max.f32 	%f94, %f93, %f92;
	mov.b32 	%r114, %f94;
	shfl.sync.down.b32	%r115|%p41, %r114, 1, 31, -1;
	mov.b32 	%f95, %r115;
	max.f32 	%f412, %f95, %f94;
$L__BB0_17:
	setp.eq.s32 	%p42, %r1, 0;
	selp.f32 	%f410, %f412, %f410, %p42;
$L__BB0_18:
	setp.ne.s32 	%p43, %r1, 0;
	@%p43 bra 	$L__BB0_20;
	st.shared.f32 	[_ZZ7softmaxIfLi256ELi32EEvPKT_iiPS0_E7s_g_max_$_0], %f410;
$L__BB0_20:
	setp.lt.s32 	%p44, %r45, 1;
	bar.sync 	0;
	mov.f32 	%f417, 0f00000000;
	ld.shared.f32 	%f14, [_ZZ7softmaxIfLi256ELi32EEvPKT_iiPS0_E7s_g_max_$_0];
	@%p44 bra 	$L__BB0_38;
	mad.lo.s32 	%r17, %r45, %r2, %r1;
	shl.b32 	%r117, %r4, 2;
	mov.u32 	%r118, _ZZ7softmaxIfLi256ELi32EEvPKT_iiPS0_E4smem_0;
	add.s32 	%r18, %r118, %r117;
	shl.b32 	%r119, %r1, 2;
	add.s32 	%r19, %r118, %r119;
	add.s32 	%r20, %r45, -1;
	setp.lt.u32 	%p45, %r45, 257;
	mov.f32 	%f417, 0f00000000;
	mov.b32 	%r238, 0;
	@%p45 bra 	$L__BB0_32;
	shr.u32 	%r121, %r20, 8;
	add.s32 	%r122, %r121, 1;
	add.s64 	%rd5, %rd2, 1024;
	and.b32  	%r123, %r122, 33554430;
	neg.s32 	%r235, %r123;
	mov.f32 	%f417, 0f00000000;
	mov.b32 	%r238, 0;
	mov.u32 	%r236, %r17;
$L__BB0_23:
	setp.ne.s32 	%p46, %r3, 0;
	mul.wide.s32 	%rd14, %r236, 4;
	add.s64 	%rd6, %rd5, %rd14;
	ld.global.f32 	%f100, [%rd6+-1024];
	sub.f32 	%f101, %f100, %f14;
	fma.rn.f32 	%f102, %f101, 0f3BBB989D, 0f3F000000;
	cvt.sat.f32.f32 	%f103, %f102;
	mov.f32 	%f104, 0f4B400001;
	mov.f32 	%f105, 0f437C0000;
	fma.rm.f32 	%f106, %f103, %f105, %f104;
	add.f32 	%f107, %f106, 0fCB40007F;
	neg.f32 	%f108, %f107;
	fma.rn.f32 	%f109, %f101, 0f3FB8AA3B, %f108;
	fma.rn.f32 	%f110, %f101, 0f32A57060, %f109;
	mov.b32 	%r124, %f106;
	shl.b32 	%r125, %r124, 23;
	mov.b32 	%f111, %r125;
	ex2.approx.ftz.f32 	%f112, %f110;
	mul.f32 	%f113, %f112, %f111;
	mov.b32 	%r126, %f113;
	shfl.sync.down.b32	%r127|%p47, %r126, 16, 31, -1;
	mov.b32 	%f114, %r127;
	add.f32 	%f115, %f113, %f114;
	mov.b32 	%r128, %f115;
	shfl.sync.down.b32	%r129|%p48, %r128, 8, 31, -1;
	mov.b32 	%f116, %r129;
	add.f32 	%f117, %f115, %f116;
	mov.b32 	%r130, %f117;
	shfl.sync.down.b32	%r131|%p49, %r130, 4, 31, -1;
	mov.b32 	%f118, %r131;
	add.f32 	%f119, %f117, %f118;
	mov.b32 	%r132, %f119;
	shfl.sync.down.b32	%r133|%p50, %r132, 2, 31, -1;
	mov.b32 	%f120, %r133;
	add.f32 	%f121, %f119, %f120;
	mov.b32 	%r134, %f121;
	shfl.sync.down.b32	%r135|%p51, %r134, 1, 31, -1;
	mov.b32 	%f122, %r135;
	add.f32 	%f16, %f121, %f122;
	@%p46 bra 	$L__BB0_25;
	st.shared.f32 	[%r18], %f16;
$L__BB0_25:
	setp.gt.u32 	%p52, %r1, 7;
	bar.sync 	0;
	mov.f32 	%f415, 0f00000000;
	@%p52 bra 	$L__BB0_27;
	ld.shared.f32 	%f124, [%r19];
	mov.b32 	%r136, %f124;
	shfl.sync.down.b32	%r137|%p53, %r136, 16, 31, -1;
	mov.b32 	%f125, %r137;
	add.f32 	%f126, %f124, %f125;
	mov.b32 	%r138, %f126;
	shfl.sync.down.b32	%r139|%p54, %r138, 8, 31, -1;
	mov.b32 	%f127, %r139;
	add.f32 	%f128, %f126, %f127;
	mov.b32 	%r140, %f128;
	shfl.sync.down.b32	%r141|%p55, %r140, 4, 31, -1;
	mov.b32 	%f129, %r141;
	add.f32 	%f130, %f128, %f129;
	mov.b32 	%r142, %f130;
	shfl.sync.down.b32	%r143|%p56, %r142, 2, 31, -1;
	mov.b32 	%f131, %r143;
	add.f32 	%f132, %f130, %f131;
	mov.b32 	%r144, %f132;
	shfl.sync.down.b32	%r145|%p57, %r144, 1, 31, -1;
	mov.b32 	%f133, %r145;
	add.f32 	%f415, %f132, %f133;
$L__BB0_27:
	setp.ne.s32 	%p58, %r3, 0;
	ld.global.f32 	%f134, [%rd6];
	sub.f32 	%f135, %f134, %f14;
	fma.rn.f32 	%f136, %f135, 0f3BBB989D, 0f3F000000;
	cvt.sat.f32.f32 	%f137, %f136;
	mov.f32 	%f138, 0f4B400001;
	mov.f32 	%f139, 0f437C0000;
	fma.rm.f32 	%f140, %f137, %f139, %f138;
	add.f32 	%f141, %f140, 0fCB40007F;
	neg.f32 	%f142, %f141;
	fma.rn.f32 	%f143, %f135, 0f3FB8AA3B, %f142;
	fma.rn.f32 	%f144, %f135, 0f32A57060, %f143;
	mov.b32 	%r146, %f140;
	shl.b32 	%r147, %r146, 23;
	mov.b32 	%f145, %r147;
	ex2.approx.ftz.f32 	%f146, %f144;
	mul.f32 	%f147, %f146, %f145;
	mov.b32 	%r148, %f147;
	shfl.sync.down.b32	%r149|%p59, %r148, 16, 31, -1;
	mov.b32 	%f148, %r149;
	add.f32 	%f149, %f147, %f148;
	mov.b32 	%r150, %f149;
	shfl.sync.down.b32	%r151|%p60, %r150, 8, 31, -1;
	mov.b32 	%f150, %r151;
	add.f32 	%f151, %f149, %f150;
	mov.b32 	%r152, %f151;
	shfl.sync.down.b32	%r153|%p61, %r152, 4, 31, -1;
	mov.b32 	%f152, %r153;
	add.f32 	%f153, %f151, %f152;
	mov.b32 	%r154, %f153;
	shfl.sync.down.b32	%r155|%p62, %r154, 2, 31, -1;
	mov.b32 	%f154, %r155;
	add.f32 	%f155, %f153, %f154;
	mov.b32 	%r156, %f155;
	shfl.sync.down.b32	%r157|%p63, %r156, 1, 31, -1;
	mov.b32 	%f156, %r157;
	add.f32 	%f19, %f155, %f156;
	@%p58 bra 	$L__BB0_29;
	st.shared.f32 	[%r18], %f19;
$L__BB0_29:
	setp.gt.u32 	%p64, %r1, 7;
	bar.sync 	0;
	mov.f32 	%f416, 0f00000000;
	@%p64 bra 	$L__BB0_31;
	ld.shared.f32 	%f158, [%r19];
	mov.b32 	%r158, %f158;
	shfl.sync.down.b32	%r159|%p65, %r158, 16, 31, -1;
	mov.b32 	%f159, %r159;
	add.f32 	%f160, %f158, %f159;
	mov.b32 	%r160, %f160;
	shfl.sync.down.b32	%r161|%p66, %r160, 8, 31, -1;
	mov.b32 	%f161, %r161;
	add.f32 	%f162, %f160, %f161;
	mov.b32 	%r162, %f162;
	shfl.sync.down.b32	%r163|%p67, %r162, 4, 31, -1;
	mov.b32 	%f163, %r163;
	add.f32 	%f164, %f162, %f163;
	mov.b32 	%r164, %f164;
	shfl.sync.down.b32	%r165|%p68, %r164, 2, 31, -1;
	mov.b32 	%f165, %r165;
	add.f32 	%f166, %f164, %f165;
	mov.b32 	%r166, %f166;
	shfl.sync.down.b32	%r167|%p69, %r166, 1, 31, -1;
	mov.b32 	%f167, %r167;
	add.f32 	%f416, %f166, %f167;
$L__BB0_31:
	setp.eq.s32 	%p70, %r1, 0;
	add.f32 	%f168, %f417, %f415;
	add.f32 	%f169, %f168, %f416;
	selp.f32 	%f417, %f169, %f417, %p70;
	add.s32 	%r238, %r238, 512;
	add.s32 	%r236, %r236, 512;
	add.s32 	%r235, %r235, 2;
	setp.ne.s32 	%p71, %r235, 0;
	@%p71 bra 	$L__BB0_23;
$L__BB0_32:
	and.b32  	%r168, %r20, 256;
	setp.ne.s32 	%p72, %r168, 0;
	@%p72 bra 	$L__BB0_38;
	setp.ne.s32 	%p73, %r3, 0;
	add.s32 	%r169, %r17, %r238;
	mul.wide.s32 	%rd15, %r169, 4;
	add.s64 	%rd16, %rd2, %rd15;
	ld.global.f32 	%f170, [%rd16];
	sub.f32 	%f171, %f170, %f14;
	fma.rn.f32 	%f172, %f171, 0f3BBB989D, 0f3F000000;
	cvt.sat.f32.f32 	%f173, %f172;
	mov.f32 	%f174, 0f4B400001;
	mov.f32 	%f175, 0f437C0000;
	fma.rm.f32 	%f176, %f173, %f175, %f174;
	add.f32 	%f177, %f176, 0fCB40007F;
	neg.f32 	%f178, %f177;
	fma.rn.f32 	%f179, %f171, 0f3FB8AA3B, %f178;
	fma.rn.f32 	%f180, %f171, 0f32A57060, %f179;
	mov.b32 	%r170, %f176;
	shl.b32 	%r171, %r170, 23;
	mov.b32 	%f181, %r171;
	ex2.approx.ftz.f32 	%f182, %f180;
	mul.f32 	%f183, %f182, %f181;
	mov.b32 	%r172, %f183;
	shfl.sync.down.b32	%r173|%p74, %r172, 16, 31, -1;
	mov.b32 	%f184, %r173;
	add.f32 	%f185, %f183, %f184;
	mov.b32 	%r174, %f185;
	shfl.sync.down.b32	%r175|%p75, %r174, 8, 31, -1;
	mov.b32 	%f186, %r175;
	add.f32 	%f187, %f185, %f186;
	mov.b32 	%r176, %f187;
	shfl.sync.down.b32	%r177|%p76, %r176, 4, 31, -1;
	mov.b32 	%f188, %r177;
	add.f32 	%f189, %f187, %f188;
	mov.b32 	%r178, %f189;
	shfl.sync.down.b32	%r179|%p77, %r178, 2, 31, -1;
	mov.b32 	%f190, %r179;
	add.f32 	%f191, %f189, %f190;
	mov.b32 	%r180, %f191;
	shfl.sync.down.b32	%r181|%p78, %r180, 1, 31, -1;
	mov.b32 	%f192, %r181;
	add.f32 	%f25, %f191, %f192;
	@%p73 bra 	$L__BB0_35;
	st.shared.f32 	[%r18], %f25;
$L__BB0_35:
	setp.gt.u32 	%p79, %r1, 7;
	bar.sync 	0;
	mov.f32 	%f419, 0f00000000;
	@%p79 bra 	$L__BB0_37;
	ld.shared.f32 	%f194, [%r19];
	mov.b32 	%r182, %f194;
	shfl.sync.down.b32	%r183|%p80, %r182, 16, 31, -1;
	mov.b32 	%f195, %r183;
	add.f32 	%f196, %f194, %f195;
	mov.b32 	%r184, %f196;
	shfl.sync.down.b32	%r185|%p81, %r184, 8, 31, -1;
	mov.b32 	%f197, %r185;
	add.f32 	%f198, %f196, %f197;
	mov.b32 	%r186, %f198;
	shfl.sync.down.b32	%r187|%p82, %r186, 4, 31, -1;
	mov.b32 	%f199, %r187;
	add.f32 	%f200, %f198, %f199;
	mov.b32 	%r188, %f200;
	shfl.sync.down.b32	%r189|%p83, %r188, 2, 31, -1;
	mov.b32 	%f201, %r189;
	add.f32 	%f202, %f200, %f201;
	mov.b32 	%r190, %f202;
	shfl.sync.down.b32	%r191|%p84, %r190, 1, 31, -1;
	mov.b32 	%f203, %r191;
	add.f32 	%f419, %f202, %f203;
$L__BB0_37:
	setp.eq.s32 	%p85, %r1, 0;
	add.f32 	%f204, %f417, %f419;
	selp.f32 	%f417, %f204, %f417, %p85;
$L__BB0_38:
	setp.ne.s32 	%p86, %r1, 0;
	@%p86 bra 	$L__BB0_40;
	st.shared.f32 	[_ZZ7softmaxIfLi256ELi32EEvPKT_iiPS0_E11sum_exp_fix_$_0], %f417;
$L__BB0_40:
	setp.lt.s32 	%p87, %r45, 1;
	bar.sync 	0;
	ld.shared.f32 	%f30, [_ZZ7softmaxIfLi256ELi32EEvPKT_iiPS0_E11sum_exp_fix_$_0];
	@%p87 bra 	$L__BB0_52;
	mad.lo.s32 	%r29, %r45, %r2, %r1;
	add.s32 	%r30, %r45, -1;
	shr.u32 	%r193, %r30, 8;
	add.s32 	%r31, %r193, 1;
	and.b32  	%r32, %r31, 7;
	setp.lt.u32 	%p88, %r45, 1793;
	mov.b32 	%r242, 0;
	@%p88 bra 	$L__BB0_44;
	and.b32  	%r195, %r31, 33554424;
	neg.s32 	%r240, %r195;
	add.s64 	%rd7, %rd2, 4096;
	add.s64 	%rd8, %rd1, 4096;
	mov.b32 	%r242, 0;
	mov.u32 	%r239, %r29;
$L__BB0_43:
	.pragma "nounroll";
	mul.wide.s32 	%rd17, %r239, 4;
	add.s64 	%rd18, %rd7, %rd17;
	add.s64 	%rd19, %rd8, %rd17;
	ld.global.f32 	%f205, [%rd18+-4096];
	sub.f32 	%f206, %f205, %f14;
	fma.rn.f32 	%f207, %f206, 0f3BBB989D, 0f3F000000;
	cvt.sat.f32.f32 	%f208, %f207;
	mov.f32 	%f209, 0f4B400001;
	mov.f32 	%f210, 0f437C0000;
	fma.rm.f32 	%f211, %f208, %f210, %f209;
	add.f32 	%f212, %f211, 0fCB40007F;
	neg.f32 	%f213, %f212;
	fma.rn.f32 	%f214, %f206, 0f3FB8AA3B, %f213;
	fma.rn.f32 	%f215, %f206, 0f32A57060, %f214;
	mov.b32 	%r196, %f211;
	shl.b32 	%r197, %r196, 23;
	mov.b32 	%f216, %r197;
	ex2.approx.ftz.f32 	%f217, %f215;
	mul.f32 	%f218, %f217, %f216;
	div.rn.f32 	%f219, %f218, %f30;
	st.global.f32 	[%rd19+-4096], %f219;
	ld.global.f32 	%f220, [%rd18+-3072];
	sub.f32 	%f221, %f220, %f14;
	fma.rn.f32 	%f222, %f221, 0f3BBB989D, 0f3F000000;
	cvt.sat.f32.f32 	%f223, %f222;
	fma.rm.f32 	%f224, %f223, %f210, %f209;
	add.f32 	%f225, %f224, 0fCB40007F;
	neg.f32 	%f226, %f225;
	fma.rn.f32 	%f227, %f221, 0f3FB8AA3B, %f226;
	fma.rn.f32 	%f228, %f221, 0f32A57060, %f227;
	mov.b32 	%r198, %f224;
	shl.b32 	%r199, %r198, 23;
	mov.b32 	%f229, %r199;
	ex2.approx.ftz.f32 	%f230, %f228;
	mul.f32 	%f231, %f230, %f229;
	div.rn.f32 	%f232, %f231, %f30;
	st.global.f32 	[%rd19+-3072], %f232;
	ld.global.f32 	%f233, [%rd18+-2048];
	sub.f32 	%f234, %f233, %f14;
	fma.rn.f32 	%f235, %f234, 0f3BBB989D, 0f3F000000;
	cvt.sat.f32.f32 	%f236, %f235;
	fma.rm.f32 	%f237, %f236, %f210, %f209;
	add.f32 	%f238, %f237, 0fCB40007F;
	neg.f32 	%f239, %f238;
	fma.rn.f32 	%f240, %f234, 0f3FB8AA3B, %f239;
	fma.rn.f32 	%f241, %f234, 0f32A57060, %f240;
	mov.b32 	%r200, %f237;
	shl.b32 	%r201, %r200, 23;
	mov.b32 	%f242, %r201;
	ex2.approx.ftz.f32 	%f243, %f241;
	mul.f32 	%f244, %f243, %f242;
	div.rn.f32 	%f245, %f244, %f30;
	st.global.f32 	[%rd19+-2048], %f245;
	ld.global.f32 	%f246, [%rd18+-1024];
	sub.f32 	%f247, %f246, %f14;
	fma.rn.f32 	%f248, %f247, 0f3BBB989D, 0f3F000000;
	cvt.sat.f32.f32 	%f249, %f248;
	fma.rm.f32 	%f250, %f249, %f210, %f209;
	add.f32 	%f251, %f250, 0fCB40007F;
	neg.f32 	%f252, %f251;
	fma.rn.f32 	%f253, %f247, 0f3FB8AA3B, %f252;
	fma.rn.f32 	%f254, %f247, 0f32A57060, %f253;
	mov.b32 	%r202, %f250;
	shl.b32 	%r203, %r202, 23;
	mov.b32 	%f255, %r203;
	ex2.approx.ftz.f32 	%f256, %f254;
	mul.f32 	%f257, %f256, %f255;
	div.rn.f32 	%f258, %f257, %f30;
	st.global.f32 	[%rd19+-1024], %f258;
	ld.global.f32 	%f259, [%rd18];
	sub.f32 	%f260, %f259, %f14;
	fma.rn.f32 	%f261, %f260, 0f3BBB989D, 0f3F000000;
	cvt.sat.f32.f32 	%f262, %f261;
	fma.rm.f32 	%f263, %f262, %f210, %f209;
	add.f32 	%f264, %f263, 0fCB40007F;
	neg.f32 	%f265, %f264;
	fma.rn.f32 	%f266, %f260, 0f3FB8AA3B, %f265;
	fma.rn.f32 	%f267, %f260, 0f32A57060, %f266;
	mov.b32 	%r204, %f263;
	shl.b32 	%r205, %r204, 23;
	mov.b32 	%f268, %r205;
	ex2.approx.ftz.f32 	%f269, %f267;
	mul.f32 	%f270, %f269, %f268;
	div.rn.f32 	%f271, %f270, %f30;
	st.global.f32 	[%rd19], %f271;
	ld.global.f32 	%f272, [%rd18+1024];
	sub.f32 	%f273, %f272, %f14;
	fma.rn.f32 	%f274, %f273, 0f3BBB989D, 0f3F000000;
	cvt.sat.f32.f32 	%f275, %f274;
	fma.rm.f32 	%f276, %f275, %f210, %f209;
	add.f32 	%f277, %f276, 0fCB40007F;
	neg.f32 	%f278, %f277;
	fma.rn.f32 	%f279, %f273, 0f3FB8AA3B, %f278;
	fma.rn.f32 	%f280, %f273, 0f32A57060, %f279;
	mov.b32 	%r206, %f276;
	shl.b32 	%r207, %r206, 23;
	mov.b32 	%f281, %r207;
	ex2.approx.ftz.f32 	%f282, %f280;
	mul.f32 	%f283, %f282, %f281;
	div.rn.f32 	%f284, %f283, %f30;
	st.global.f32 	[%rd19+1024], %f284;
	ld.global.f32 	%f285, [%rd18+2048];
	sub.f32 	%f286, %f285, %f14;
	fma.rn.f32 	%f287, %f286, 0f3BBB989D, 0f3F000000;
	cvt.sat.f32.f32 	%f288, %f287;
	fma.rm.f32 	%f289, %f288, %f210, %f209;
	add.f32 	%f290, %f289, 0fCB40007F;
	neg.f32 	%f291, %f290;
	fma.rn.f32 	%f292, %f286, 0f3FB8AA3B, %f291;
	fma.rn.f32 	%f293, %f286, 0f32A57060, %f292;
	mov.b32 	%r208, %f289;
	shl.b32 	%r209, %r208, 23;
	mov.b32 	%f294, %r209;
	ex2.approx.ftz.f32 	%f295, %f293;
	mul.f32 	%f296, %f295, %f294;
	div.rn.f32 	%f297, %f296, %f30;
	st.global.f32 	[%rd19+2048], %f297;
	ld.global.f32 	%f298, [%rd18+3072];
	sub.f32 	%f299, %f298, %f14;
	fma.rn.f32 	%f300, %f299, 0f3BBB989D, 0f3F000000;
	cvt.sat.f32.f32 	%f301, %f300;
	fma.rm.f32 	%f302, %f301, %f210, %f209;
	add.f32 	%f303, %f302, 0fCB40007F;
	neg.f32 	%f304, %f303;
	fma.rn.f32 	%f305, %f299, 0f3FB8AA3B, %f304;
	fma.rn.f32 	%f306, %f299, 0f32A57060, %f305;
	mov.b32 	%r210, %f302;
	shl.b32 	%r211, %r210, 23;
	mov.b32 	%f307, %r211;
	ex2.approx.ftz.f32 	%f308, %f306;
	mul.f32 	%f309, %f308, %f307;
	div.rn.f32 	%f310, %f309, %f30;
	st.global.f32 	[%rd19+3072], %f310;
	add.s32 	%r242, %r242, 2048;
	add.s32 	%r240, %r240, 8;
	add.s32 	%r239, %r239, 2048;
	setp.ne.s32 	%p89, %r240, 0;
	@%p89 bra 	$L__BB0_43;
$L__BB0_44:
	setp.eq.s32 	%p90, %r32, 0;
	@%p90 bra 	$L__BB0_52;
	setp.lt.u32 	%p91, %r32, 4;
	@%p91 bra 	$L__BB0_47;
	add.s32 	%r212, %r29, %r242;
	mul.wide.s32 	%rd20, %r212, 4;
	add.s64 	%rd21, %rd2, %rd20;
	ld.global.f32 	%f311, [%rd21];
	sub.f32 	%f312, %f311, %f14;
	fma.rn.f32 	%f313, %f312, 0f3BBB989D, 0f3F000000;
	cvt.sat.f32.f32 	%f314, %f313;
	mov.f32 	%f315, 0f4B400001;
	mov.f32 	%f316, 0f437C0000;
	fma.rm.f32 	%f317, %f314, %f316, %f315;
	add.f32 	%f318, %f317, 0fCB40007F;
	neg.f32 	%f319, %f318;
	fma.rn.f32 	%f320, %f312, 0f3FB8AA3B, %f319;
	fma.rn.f32 	%f321, %f312, 0f32A57060, %f320;
	mov.b32 	%r213, %f317;
	shl.b32 	%r214, %r213, 23;
	mov.b32 	%f322, %r214;
	ex2.approx.ftz.f32 	%f323, %f321;
	mul.f32 	%f324, %f323, %f322;
	div.rn.f32 	%f325, %f324, %f30;
	add.s64 	%rd22, %rd1, %rd20;
	st.global.f32 	[%rd22], %f325;
	ld.global.f32 	%f326, [%rd21+1024];
	sub.f32 	%f327, %f326, %f14;
	fma.rn.f32 	%f328, %f327, 0f3BBB989D, 0f3F000000;
	cvt.sat.f32.f32 	%f329, %f328;
	fma.rm.f32 	%f330, %f329, %f316, %f315;
	add.f32 	%f331, %f330, 0fCB40007F;
	neg.f32 	%f332, %f331;
	fma.rn.f32 	%f333, %f327, 0f3FB8AA3B, %f332;
	fma.rn.f32 	%f334, %f327, 0f32A57060, %f333;
	mov.b32 	%r215, %f330;
	shl.b32 	%r216, %r215, 23;
	mov.b32 	%f335, %r216;
	ex2.approx.ftz.f32 	%f336, %f334;
	mul.f32 	%f337, %f336, %f335;
	div.rn.f32 	%f338, %f337, %f30;
	st.global.f32 	[%rd22+1024], %f338;
	ld.global.f32 	%f339, [%rd21+2048];
	sub.f32 	%f340, %f339, %f14;
	fma.rn.f32 	%f341, %f340, 0f3BBB989D, 0f3F000000;
	cvt.sat.f32.f32 	%f342, %f341;
	fma.rm.f32 	%f343, %f342, %f316, %f315;
	add.f32 	%f344, %f343, 0fCB40007F;
	neg.f32 	%f345, %f344;
	fma.rn.f32 	%f346, %f340, 0f3FB8AA3B, %f345;
	fma.rn.f32 	%f347, %f340, 0f32A57060, %f346;
	mov.b32 	%r217, %f343;
	shl.b32 	%r218, %r217, 23;
	mov.b32 	%f348, %r218;
	ex2.approx.ftz.f32 	%f349, %f347;
	mul.f32 	%f350, %f349, %f348;
	div.rn.f32 	%f351, %f350, %f30;
	st.global.f32 	[%rd22+2048], %f351;
	ld.global.f32 	%f352, [%rd21+3072];
	sub.f32 	%f353, %f352, %f14;
	fma.rn.f32 	%f354, %f353, 0f3BBB989D, 0f3F000000;
	cvt.sat.f32.f32 	%f355, %f354;
	fma.rm.f32 	%f356, %f355, %f316, %f315;
	add.f32 	%f357, %f356, 0fCB40007F;
	neg.f32 	%f358, %f357;
	fma.rn.f32 	%f359, %f353, 0f3FB8AA3B, %f358;
	fma.rn.f32 	%f360, %f353, 0f32A57060, %f359;
	mov.b32 	%r219, %f356;
	shl.b32 	%r220, %r219, 23;
	mov.b32 	%f361, %r220;
	ex2.approx.ftz.f32 	%f362, %f360;
	mul.f32 	%f363, %f362, %f361;
	div.rn.f32 	%f364, %f363, %f30;
	st.global.f32 	[%rd22+3072], %f364;
	add.s32 	%r242, %r242, 1024;
$L__BB0_47:
	and.b32  	%r221, %r31, 3;
	setp.eq.s32 	%p92, %r221, 0;
	@%p92 bra 	$L__BB0_52;
	setp.eq.s32 	%p93, %r221, 1;
	@%p93 bra 	$L__BB0_50;
	add.s32 	%r222, %r29, %r242;
	mul.wide.s32 	%rd23, %r222, 4;
	add.s64 	%rd24, %rd2, %rd23;
	ld.global.f32 	%f365, [%rd24];
	sub.f32 	%f366, %f365, %f14;
	fma.rn.f32 	%f367, %f366, 0f3BBB989D, 0f3F000000;
	cvt.sat.f32.f32 	%f368, %f367;
	mov.f32 	%f369, 0f4B400001;
	mov.f32 	%f370, 0f437C0000;
	fma.rm.f32 	%f371, %f368, %f370, %f369;
	add.f32 	%f372, %f371, 0fCB40007F;
	neg.f32 	%f373, %f372;
	fma.rn.f32 	%f374, %f366, 0f3FB8AA3B, %f373;
	fma.rn.f32 	%f375, %f366, 0f32A57060, %f374;
	mov.b32 	%r223, %f371;
	shl.b32 	%r224, %r223, 23;
	mov.b32 	%f376, %r224;
	ex2.approx.ftz.f32 	%f377, %f375;
	mul.f32 	%f378, %f377, %f376;
	div.rn.f32 	%f379, %f378, %f30;
	add.s64 	%rd25, %rd1, %rd23;
	st.global.f32 	[%rd25], %f379;
	ld.global.f32 	%f380, [%rd24+1024];
	sub.f32 	%f381, %f380, %f14;
	fma.rn.f32 	%f382, %f381, 0f3BBB989D, 0f3F000000;
	cvt.sat.f32.f32 	%f383, %f382;
	fma.rm.f32 	%f384, %f383, %f370, %f369;
	add.f32 	%f385, %f384, 0fCB40007F;
	neg.f32 	%f386, %f385;
	fma.rn.f32 	%f387, %f381, 0f3FB8AA3B, %f386;
	fma.rn.f32 	%f388, %f381, 0f32A57060, %f387;
	mov.b32 	%r225, %f384;
	shl.b32 	%r226, %r225, 23;
	mov.b32 	%f389, %r226;
	ex2.approx.ftz.f32 	%f390, %f388;
	mul.f32 	%f391, %f390, %f389;
	div.rn.f32 	%f392, %f391, %f30;
	st.global.f32 	[%rd25+1024], %f392;
	add.s32 	%r242, %r242, 512;
$L__BB0_50:
	and.b32  	%r227, %r30, 256;
	setp.ne.s32 	%p94, %r227, 0;
	@%p94 bra 	$L__BB0_52;
	add.s32 	%r228, %r29, %r242;
	mul.wide.s32 	%rd26, %r228, 4;
	add.s64 	%rd27, %rd2, %rd26;
	ld.global.f32 	%f393, [%rd27];
	sub.f32 	%f394, %f393, %f14;
	fma.rn.f32 	%f395, %f394, 0f3BBB989D, 0f3F000000;
	cvt.sat.f32.f32 	%f396, %f395;
	mov.f32 	%f397, 0f4B400001;
	mov.f32 	%f398, 0f437C0000;
	fma.rm.f32 	%f399, %f396, %f398, %f397;
	add.f32 	%f400, %f399, 0fCB40007F;
	neg.f32 	%f401, %f400;
	fma.rn.f32 	%f402, %f394, 0f3FB8AA3B, %f401;
	fma.rn.f32 	%f403, %f394, 0f32A57060, %f402;
	mov.b32 	%r229, %f399;
	shl.b32 	%r230, %r229, 23;
	mov.b32 	%f404, %r230;
	ex2.approx.ftz.f32 	%f405, %f403;
	mul.f32 	%f406, %f405, %f404;
	div.rn.f32 	%f407, %f406, %f30;
	add.s64 	%rd28, %rd1, %rd26;
	st.global.f32 	[%rd28], %f407;
$L__BB0_52:
	ret;

}


// ===== COMPILED SASS (sm_100) =====

	.target	sm_100

	.elftype	@"ET_EXEC"


//--------------------- .note.nv.tkinfo           --------------------------
	.section	.note.nv.tkinfo,"",@"SHT_NOTE"
	.sectionflags	@"SHF_NOTE_NV_TKINFO"
	.tkinfo
        /*0018*/ 	.word	0x00000002
        /*0030*/ 	.string	""
        /*0030*/ 	.string	"ptxas"
        /*0030*/ 	.string	"Cuda compilation tools, release 13.0, V13.0.88"
        /*0030*/ 	.string	"Build cuda_13.0.r13.0/compiler.36424714_0"
        /*0030*/ 	.string	"-arch sm_100 -m 64 "



//--------------------- .note.nv.cuinfo           --------------------------
	.section	.note.nv.cuinfo,"",@"SHT_NOTE"
	.sectionflags	@"SHF_NOTE_NV_CUINFO"
        /*0018*/ 	.short	0x0002
        /*001a*/ 	.short	0x0064
        /*001c*/ 	.short	0x0082
	.zero		2


//--------------------- .nv.info                  --------------------------
	.section	.nv.info,"",@"SHT_CUDA_INFO"
	.align	4


	//----- nvinfo : EIATTR_REGCOUNT
	.align		4
        /*0000*/ 	.byte	0x04, 0x2f
        /*0002*/ 	.short	(.L_1 - .L_0)
	.align		4
.L_0:
        /*0004*/ 	.word	index@(_Z7softmaxIfLi256ELi32EEvPKT_iiPS0_)
        /*0008*/ 	.word	0x0000001b


	//----- nvinfo : EIATTR_FRAME_SIZE
	.align		4
.L_1:
        /*000c*/ 	.byte	0x04, 0x11
        /*000e*/ 	.short	(.L_3 - .L_2)
	.align		4
.L_2:
        /*0010*/ 	.word	index@($__internal_0_$__cuda_sm3x_div_rn_noftz_f32_slowpath)
        /*0014*/ 	.word	0x00000000


	//----- nvinfo : EIATTR_FRAME_SIZE
	.align		4
.L_3:
        /*0018*/ 	.byte	0x04, 0x11
        /*001a*/ 	.short	(.L_5 - .L_4)
	.align		4
.L_4:
        /*001c*/ 	.word	index@(_Z7softmaxIfLi256ELi32EEvPKT_iiPS0_)
        /*0020*/ 	.word	0x00000000


	//----- nvinfo : EIATTR_MIN_STACK_SIZE
	.align		4
.L_5:
        /*0024*/ 	.byte	0x04, 0x12
        /*0026*/ 	.short	(.L_7 - .L_6)
	.align		4
.L_6:
        /*0028*/ 	.word	index@(_Z7softmaxIfLi256ELi32EEvPKT_iiPS0_)
        /*002c*/ 	.word	0x00000000
.L_7:


//--------------------- .nv.compat                --------------------------
	.section	.nv.compat,"",@"SHT_CUDA_COMPAT_INFO"
	.align	4
        /*0000*/ 	.byte	0x02, 0x09, 0x00, 0x00, 0x02, 0x02, 0x01, 0x00, 0x02, 0x05, 0x05, 0x00, 0x03, 0x07, 0x01, 0x01
        /*0010*/ 	.byte	0x02, 0x03, 0x00, 0x00, 0x02, 0x06, 0x01, 0x00, 0x04, 0x0b, 0x08, 0x00, 0x01, 0x00, 0x00, 0x00
        /*0020*/ 	.byte	0x00, 0x00, 0x00, 0x00


//--------------------- .nv.info._Z7softmaxIfLi256ELi32EEvPKT_iiPS0_ --------------------------
	.section	.nv.info._Z7softmaxIfLi256ELi32EEvPKT_iiPS0_,"",@"SHT_CUDA_INFO"
	.sectionflags	@""
	.align	4


	//----- nvinfo : EIATTR_CUDA_API_VERSION
	.align		4
        /*0000*/ 	.byte	0x04, 0x37
        /*0002*/ 	.short	(.L_9 - .L_8)
.L_8:
        /*0004*/ 	.word	0x00000082


	//----- nvinfo : EIATTR_KPARAM_INFO
	.align		4
.L_9:
        /*0008*/ 	.byte	0x04, 0x17
        /*000a*/ 	.short	(.L_11 - .L_10)
.L_10:
        /*000c*/ 	.word	0x00000000
        /*0010*/ 	.short	0x0003
        /*0012*/ 	.short	0x0010
        /*0014*/ 	.byte	0x00, 0xf5, 0x21, 0x00


	//----- nvinfo : EIATTR_KPARAM_INFO
	.align		4
.L_11:
        /*0018*/ 	.byte	0x04, 0x17
        /*001a*/ 	.short	(.L_13 - .L_12)
.L_12:
        /*001c*/ 	.word	0x00000000
        /*0020*/ 	.short	0x0002
        /*0022*/ 	.short	0x000c
        /*0024*/ 	.byte	0x00, 0xf0, 0x11, 0x00


	//----- nvinfo : EIATTR_KPARAM_INFO
	.align		4
.L_13:
        /*0028*/ 	.byte	0x04, 0x17
        /*002a*/ 	.short	(.L_15 - .L_14)
.L_14:
        /*002c*/ 	.word	0x00000000
        /*0030*/ 	.short	0x0001
        /*0032*/ 	.short	0x0008
        /*0034*/ 	.byte	0x00, 0xf0, 0x11, 0x00


	//----- nvinfo : EIATTR_KPARAM_INFO
	.align		4
.L_15:
        /*0038*/ 	.byte	0x04, 0x17
        /*003a*/ 	.short	(.L_17 - .L_16)
.L_16:
        /*003c*/ 	.word	0x00000000
        /*0040*/ 	.short	0x0000
        /*0042*/ 	.short	0x0000
        /*0044*/ 	.byte	0x00, 0xf5, 0x21, 0x00


	//----- nvinfo : EIATTR_SPARSE_MMA_MASK
	.align		4
.L_17:
        /*0048*/ 	.byte	0x03, 0x50
        /*004a*/ 	.short	0x0000


	//----- nvinfo : EIATTR_MAXREG_COUNT
	.align		4
        /*004c*/ 	.byte	0x03, 0x1b
        /*004e*/ 	.short	0x00ff


	//----- nvinfo : EIATTR_NUM_BARRIERS
	.align		4
        /*0050*/ 	.byte	0x02, 0x4c
        /*0052*/ 	.byte	0x01
	.zero		1


	//----- nvinfo : EIATTR_MERCURY_ISA_VERSION
	.align		4
        /*0054*/ 	.byte	0x03, 0x5f
        /*0056*/ 	.short	0x0101


	//----- nvinfo : EIATTR_COOP_GROUP_MASK_REGIDS
	.align		4
        /*0058*/ 	.byte	0x04, 0x29
        /*005a*/ 	.short	(.L_19 - .L_18)


	//   ....[0]....
.L_18:
        /*005c*/ 	.word	0xffffffff


	//   ....[1]....
        /*0060*/ 	.word	0xffffffff


	//   ....[2]....
        /*0064*/ 	.word	0xffffffff


	//   ....[3]....
        /*0068*/ 	.word	0xffffffff


	//   ....[4]....
        /*006c*/ 	.word	0xffffffff


	//   ....[5]....
        /*0070*/ 	.word	0xffffffff


	//   ....[6]....
        /*0074*/ 	.word	0xffffffff


	//   ....[7]....
        /*0078*/ 	.word	0xffffffff


	//   ....[8]....
        /*007c*/ 	.word	0xffffffff


	//   ....[9]....
        /*0080*/ 	.word	0xffffffff


	//   ....[10]....
        /*0084*/ 	.word	0xffffffff


	//   ....[11]....
        /*0088*/ 	.word	0xffffffff


	//   ....[12]....
        /*008c*/ 	.word	0xffffffff


	//   ....[13]....
        /*0090*/ 	.word	0xffffffff


	//   ....[14]....
        /*0094*/ 	.word	0xffffffff


	//   ....[15]....
        /*0098*/ 	.word	0xffffffff


	//   ....[16]....
        /*009c*/ 	.word	0xffffffff


	//   ....[17]....
        /*00a0*/ 	.word	0xffffffff


	//   ....[18]....
        /*00a4*/ 	.word	0xffffffff


	//   ....[19]....
        /*00a8*/ 	.word	0xffffffff


	//   ....[20]....
        /*00ac*/ 	.word	0xffffffff


	//   ....[21]....
        /*00b0*/ 	.word	0xffffffff


	//   ....[22]....
        /*00b4*/ 	.word	0xffffffff


	//   ....[23]....
        /*00b8*/ 	.word	0xffffffff


	//   ....[24]....
        /*00bc*/ 	.word	0xffffffff


	//   ....[25]....
        /*00c0*/ 	.word	0xffffffff


	//   ....[26]....
        /*00c4*/ 	.word	0xffffffff


	//   ....[27]....
        /*00c8*/ 	.word	0xffffffff


	//   ....[28]....
        /*00cc*/ 	.word	0xffffffff


	//   ....[29]....
        /*00d0*/ 	.word	0xffffffff


	//   ....[30]....
        /*00d4*/ 	.word	0xffffffff


	//   ....[31]....
        /*00d8*/ 	.word	0xffffffff


	//   ....[32]....
        /*00dc*/ 	.word	0xffffffff


	//   ....[33]....
        /*00e0*/ 	.word	0xffffffff


	//   ....[34]....
        /*00e4*/ 	.word	0xffffffff


	//   ....[35]....
        /*00e8*/ 	.word	0xffffffff


	//   ....[36]....
        /*00ec*/ 	.word	0xffffffff


	//   ....[37]....
        /*00f0*/ 	.word	0xffffffff


	//   ....[38]....
        /*00f4*/ 	.word	0xffffffff


	//   ....[39]....
        /*00f8*/ 	.word	0xffffffff


	//   ....[40]....
        /*00fc*/ 	.word	0xffffffff


	//   ....[41]....
        /*0100*/ 	.word	0xffffffff


	//   ....[42]....
        /*0104*/ 	.word	0xffffffff


	//   ....[43]....
        /*0108*/ 	.word	0xffffffff


	//   ....[44]....
        /*010c*/ 	.word	0xffffffff


	//   ....[45]....
        /*0110*/ 	.word	0xffffffff


	//   ....[46]....
        /*0114*/ 	.word	0xffffffff


	//   ....[47]....
        /*0118*/ 	.word	0xffffffff


	//   ....[48]....
        /*011c*/ 	.word	0xffffffff


	//   ....[49]....
        /*0120*/ 	.word	0xffffffff


	//   ....[50]....
        /*0124*/ 	.word	0xffffffff


	//   ....[51]....
        /*0128*/ 	.word	0xffffffff


	//   ....[52]....
        /*012c*/ 	.word	0xffffffff


	//   ....[53]....
        /*0130*/ 	.word	0xffffffff


	//   ....[54]....
        /*0134*/ 	.word	0xffffffff


	//   ....[55]....
        /*0138*/ 	.word	0xffffffff


	//   ....[56]....
        /*013c*/ 	.word	0xffffffff


	//   ....[57]....
        /*0140*/ 	.word	0xffffffff


	//   ....[58]....
        /*0144*/ 	.word	0xffffffff


	//   ....[59]....
        /*0148*/ 	.word	0x05000000


	//   ....[60]....
        /*014c*/ 	.word	0x05000000


	//   ....[61]....
        /*0150*/ 	.word	0x05000000


	//   ....[62]....
        /*0154*/ 	.word	0x05000000


	//   ....[63]....
        /*0158*/ 	.word	0x05000000


	//   ....[64]....
        /*015c*/ 	.word	0x05000000


	//   ....[65]....
        /*0160*/ 	.word	0x05000000


	//   ....[66]....
        /*0164*/ 	.word	0x05000000


	//   ....[67]....
        /*0168*/ 	.word	0x05000000


	//   ....[68]....
        /*016c*/ 	.word	0x05000000


	//   ....[69]....
        /*0170*/ 	.word	0x05000000


	//   ....[70]....
        /*0174*/ 	.word	0x05000000


	//   ....[71]....
        /*0178*/ 	.word	0x05000000


	//   ....[72]....
        /*017c*/ 	.word	0x05000000


	//   ....[73]....
        /*0180*/ 	.word	0x05000000


	//   ....[74]....
        /*0184*/ 	.word	0x05000000


	//   ....[75]....
        /*0188*/ 	.word	0x05000000


	//   ....[76]....
        /*018c*/ 	.word	0x05000000


	//   ....[77]....
        /*0190*/ 	.word	0x05000000


	//   ....[78]....
        /*0194*/ 	.word	0x05000000


	//   ....[79]....
        /*0198*/ 	.word	0x05000000


	//   ....[80]....
        /*019c*/ 	.word	0x05000000


	//   ....[81]....
        /*01a0*/ 	.word	0x05000000


	//   ....[82]....
        /*01a4*/ 	.word	0x05000000


	//   ....[83]....
        /*01a8*/ 	.word	0x05000000


	//   ....[84]....
        /*01ac*/ 	.word	0x05000000


	//   ....[85]....
        /*01b0*/ 	.word	0x05000000


	//   ....[86]....
        /*01b4*/ 	.word	0x05000000


	//   ....[87]....
        /*01b8*/ 	.word	0x05000000


	//   ....[88]....
        /*01bc*/ 	.word	0x05000000


	//   ....[89]....
        /*01c0*/ 	.word	0x05000000


	//   ....[90]....
        /*01c4*/ 	.word	0x05000000


	//   ....[91]....
        /*01c8*/ 	.word	0x05000000


	//   ....[92]....
        /*01cc*/ 	.word	0x05000000


	//   ....[93]....
        /*01d0*/ 	.word	0x05000000


	//   ....[94]....
        /*01d4*/ 	.word	0x05000000


	//   ....[95]....
        /*01d8*/ 	.word	0x05000000


	//   ....[96]....
        /*01dc*/ 	.word	0x05000000


	//   ....[97]....
        /*01e0*/ 	.word	0x05000000


	//   ....[98]....
        /*01e4*/ 	.word	0x05000000


	//   ....[99]....
        /*01e8*/ 	.word	0x05000000


	//   ....[100]....
        /*01ec*/ 	.word	0x05000000


	//   ....[101]....
        /*01f0*/ 	.word	0x05000000


	//   ....[102]....
        /*01f4*/ 	.word	0x05000000


	//   ....[103]....
        /*01f8*/ 	.word	0x05000000


	//   ....[104]....
        /*01fc*/ 	.word	0x05000000


	//   ....[105]....
        /*0200*/ 	.word	0x05000000


	//   ....[106]....
        /*0204*/ 	.word	0x05000000


	//   ....[107]....
        /*0208*/ 	.word	0x05000000


	//   ....[108]....
        /*020c*/ 	.word	0x05000000


	//   ....[109]....
        /*0210*/ 	.word	0x05000000


	//   ....[110]....
        /*0214*/ 	.word	0x05000000


	//   ....[111]....
        /*0218*/ 	.word	0x05000000


	//   ....[112]....
        /*021c*/ 	.word	0x05000000


	//   ....[113]....
        /*0220*/ 	.word	0x05000000


	//   ....[114]....
        /*0224*/ 	.word	0x05000000


	//   ....[115]....
        /*0228*/ 	.word	0x05000000


	//   ....[116]....
        /*022c*/ 	.word	0x05000000


	//   ....[117]....
        /*0230*/ 	.word	0x05000000


	//   ....[118]....
        /*0234*/ 	.word	0x05000000


	//----- nvinfo : EIATTR_COOP_GROUP_INSTR_OFFSETS
	.align		4
.L_19:
        /*0238*/ 	.byte	0x04, 0x28
        /*023a*/ 	.short	(.L_21 - .L_20)


	//   ....[0]....
.L_20:
        /*023c*/ 	.word	0x00000270


	//   ....[1]....
        /*0240*/ 	.word	0x00000290


	//   ....[2]....
        /*0244*/ 	.word	0x000002b0


	//   ....[3]....
        /*0248*/ 	.word	0x000002d0


	//   ....[4]....
        /*024c*/ 	.word	0x000002f0


	//   ....[5]....
        /*0250*/ 	.word	0x000003c0


	//   ....[6]....
        /*0254*/ 	.word	0x000003e0


	//   ....[7]....
        /*0258*/ 	.word	0x00000400


	//   ....[8]....
        /*025c*/ 	.word	0x00000420


	//   ....[9]....
        /*0260*/ 	.word	0x000004b0


	//   ....[10]....
        /*0264*/ 	.word	0x000004d0


	//   ....[11]....
        /*0268*/ 	.word	0x000004f0


	//   ....[12]....
        /*026c*/ 	.word	0x00000510


	//   ....[13]....
        /*0270*/ 	.word	0x00000530


	//   ....[14]....
        /*0274*/ 	.word	0x000005e0


	//   ....[15]....
        /*0278*/ 	.word	0x00000600


	//   ....[16]....
        /*027c*/ 	.word	0x00000620


	//   ....[17]....
        /*0280*/ 	.word	0x00000640


	//   ....[18]....
        /*0284*/ 	.word	0x00000660


	//   ....[19]....
        /*0288*/ 	.word	0x00000760


	//   ....[20]....
        /*028c*/ 	.word	0x00000780


	//   ....[21]....
        /*0290*/ 	.word	0x000007a0


	//   ....[22]....
        /*0294*/ 	.word	0x000007c0


	//   ....[23]....
        /*0298*/ 	.word	0x000007e0


	//   ....[24]....
        /*029c*/ 	.word	0x000008a0


	//   ....[25]....
        /*02a0*/ 	.word	0x000008c0


	//   ....[26]....
        /*02a4*/ 	.word	0x000008e0


	//   ....[27]....
        /*02a8*/ 	.word	0x00000900


	//   ....[28]....
        /*02ac*/ 	.word	0x00000920


	//   ....[29]....
        /*02b0*/ 	.word	0x00000c90


	//   ....[30]....
        /*02b4*/ 	.word	0x00000cb0


	//   ....[31]....
        /*02b8*/ 	.word	0x00000cd0


	//   ....[32]....
        /*02bc*/ 	.word	0x00000cf0


	//   ....[33]....
        /*02c0*/ 	.word	0x00000d10


	//   ....[34]....
        /*02c4*/ 	.word	0x00000dd0


	//   ....[35]....
        /*02c8*/ 	.word	0x00000df0


	//   ....[36]....
        /*02cc*/ 	.word	0x00000e10


	//   ....[37]....
        /*02d0*/ 	.word	0x00000e30


	//   ....[38]....
        /*02d4*/ 	.word	0x00000e50


	//   ....[39]....
        /*02d8*/ 	.word	0x00000f50


	//   ....[40]....
        /*02dc*/ 	.word	0x00000f70


	//   ....[41]....
        /*02e0*/ 	.word	0x00000f90


	//   ....[42]....
        /*02e4*/ 	.word	0x00000fb0


	//   ....[43]....
        /*02e8*/ 	.word	0x00000fd0


	//   ....[44]....
        /*02ec*/ 	.word	0x00001080


	//   ....[45]....
        /*02f0*/ 	.word	0x000010a0


	//   ....[46]....
        /*02f4*/ 	.word	0x000010c0


	//   ....[47]....
        /*02f8*/ 	.word	0x000010e0


	//   ....[48]....
        /*02fc*/ 	.word	0x00001100


	//   ....[49]....
        /*0300*/ 	.word	0x000012e0


	//   ....[50]....
        /*0304*/ 	.word	0x00001300


	//   ....[51]....
        /*0308*/ 	.word	0x00001320


	//   ....[52]....
        /*030c*/ 	.word	0x00001340


	//   ....[53]....
        /*0310*/ 	.word	0x00001360


	//   ....[54]....
        /*0314*/ 	.word	0x00001410


	//   ....[55]....
        /*0318*/ 	.word	0x00001430


	//   ....[56]....
        /*031c*/ 	.word	0x00001450


	//   ....[57]....
        /*0320*/ 	.word	0x00001470


	//   ....[58]....
        /*0324*/ 	.word	0x00001490


	//   ....[59]....
        /*0328*/ 	.word	0x000031c0


	//   ....[60]....
        /*032c*/ 	.word	0x00003240


	//   ....[61]....
        /*0330*/ 	.word	0x000032a0


	//   ....[62]....
        /*0334*/ 	.word	0x00003300


	//   ....[63]....
        /*0338*/ 	.word	0x00003360


	//   ....[64]....
        /*033c*/ 	.word	0x000033d0


	//   ....[65]....
        /*0340*/ 	.word	0x00003430


	//   ....[66]....
        /*0344*/ 	.word	0x00003490


	//   ....[67]....
        /*0348*/ 	.word	0x000034f0


	//   ....[68]....
        /*034c*/ 	.word	0x00003570


	//   ....[69]....
        /*0350*/ 	.word	0x00003600


	//   ....[70]....
        /*0354*/ 	.word	0x00003680


	//   ....[71]....
        /*0358*/ 	.word	0x000036e0


	//   ....[72]....
        /*035c*/ 	.word	0x00003740


	//   ....[73]....
        /*0360*/ 	.word	0x000037a0


	//   ....[74]....
        /*0364*/ 	.word	0x00003810


	//   ....[75]....
        /*0368*/ 	.word	0x00003870


	//   ....[76]....
        /*036c*/ 	.word	0x000038d0


	//   ....[77]....
        /*0370*/ 	.word	0x00003930


	//   ....[78]....
        /*0374*/ 	.word	0x00003990


	//   ....[79]....
        /*0378*/ 	.word	0x00003a10


	//   ....[80]....
        /*037c*/ 	.word	0x00003a90


	//   ....[81]....
        /*0380*/ 	.word	0x00003af0


	//   ....[82]....
        /*0384*/ 	.word	0x00003b50


	//   ....[83]....
        /*0388*/ 	.word	0x00003bb0


	//   ....[84]....
        /*038c*/ 	.word	0x00003c20


	//   ....[85]....
        /*0390*/ 	.word	0x00003c80


	//   ....[86]....
        /*0394*/ 	.word	0x00003ce0


	//   ....[87]....
        /*0398*/ 	.word	0x00003d40


	//   ....[88]....
        /*039c*/ 	.word	0x00003da0


	//   ....[89]....
        /*03a0*/ 	.word	0x00003e20


	//   ....[90]....
        /*03a4*/ 	.word	0x00003ea0


	//   ....[91]....
        /*03a8*/ 	.word	0x00003f00


	//   ....[92]....
        /*03ac*/ 	.word	0x00003f60


	//   ....[93]....
        /*03b0*/ 	.word	0x00003fc0


	//   ....[94]....
        /*03b4*/ 	.word	0x00004030


	//   ....[95]....
        /*03b8*/ 	.word	0x00004090


	//   ....[96]....
        /*03bc*/ 	.word	0x000040f0


	//   ....[97]....
        /*03c0*/ 	.word	0x00004150


	//   ....[98]....
        /*03c4*/ 	.word	0x000041b0


	//   ....[99]....
        /*03c8*/ 	.word	0x00004230


	//   ....[100]....
        /*03cc*/ 	.word	0x000042b0


	//   ....[101]....
        /*03d0*/ 	.word	0x00004310


	//   ....[102]....
        /*03d4*/ 	.word	0x00004370


	//   ....[103]....
        /*03d8*/ 	.word	0x000043d0


	//   ....[104]....
        /*03dc*/ 	.word	0x00004440


	//   ....[105]....
        /*03e0*/ 	.word	0x000044a0


	//   ....[106]....
        /*03e4*/ 	.word	0x00004500


	//   ....[107]....
        /*03e8*/ 	.word	0x00004560


	//   ....[108]....
        /*03ec*/ 	.word	0x000045c0


	//   ....[109]....
        /*03f0*/ 	.word	0x00004640


	//   ....[110]....
        /*03f4*/ 	.word	0x000046c0


	//   ....[111]....
        /*03f8*/ 	.word	0x00004720


	//   ....[112]....
        /*03fc*/ 	.word	0x00004780


	//   ....[113]....
        /*0400*/ 	.word	0x000047e0


	//   ....[114]....
        /*0404*/ 	.word	0x00004850


	//   ....[115]....
        /*0408*/ 	.word	0x000048b0


	//   ....[116]....
        /*040c*/ 	.word	0x00004910


	//   ....[117]....
        /*0410*/ 	.word	0x00004970


	//   ....[118]....
        /*0414*/ 	.word	0x000049d0


	//----- nvinfo : EIATTR_VRC_CTA_INIT_COUNT
	.align		4
.L_21:
        /*0418*/ 	.byte	0x02, 0x4a
	.zero		1
	.zero		1


	//----- nvinfo : EIATTR_EXIT_INSTR_OFFSETS
	.align		4
        /*041c*/ 	.byte	0x04, 0x1c
        /*041e*/ 	.short	(.L_23 - .L_22)


	//   ....[0]....
.L_22:
        /*0420*/ 	.word	0x00001560


	//   ....[1]....
        /*0424*/ 	.word	0x00002450


	//   ....[2]....
        /*0428*/ 	.word	0x00002b70


	//   ....[3]....
        /*042c*/ 	.word	0x00002f50


	//   ....[4]....
        /*0430*/ 	.word	0x00003160


	//----- nvinfo : EIATTR_CRS_STACK_SIZE
	.align		4
.L_23:
        /*0434*/ 	.byte	0x04, 0x1e
        /*0436*/ 	.short	(.L_25 - .L_24)
.L_24:
        /*0438*/ 	.word	0x00000000


	//----- nvinfo : EIATTR_CBANK_PARAM_SIZE
	.align		4
.L_25:
        /*043c*/ 	.byte	0x03, 0x19
        /*043e*/ 	.short	0x0018


	//----- nvinfo : EIATTR_PARAM_CBANK
	.align		4
        /*0440*/ 	.byte	0x04, 0x0a
        /*0442*/ 	.short	(.L_27 - .L_26)
	.align		4
.L_26:
        /*0444*/ 	.word	index@(.nv.constant0._Z7softmaxIfLi256ELi32EEvPKT_iiPS0_)
        /*0448*/ 	.short	0x0380
        /*044a*/ 	.short	0x0018


	//----- nvinfo : EIATTR_SW_WAR
	.align		4
.L_27:
        /*044c*/ 	.byte	0x04, 0x36
        /*044e*/ 	.short	(.L_29 - .L_28)
.L_28:
        /*0450*/ 	.word	0x00000008
.L_29:


//--------------------- .nv.callgraph             --------------------------
	.section	.nv.callgraph,"",@"SHT_CUDA_CALLGRAPH"
	.align	4
	.sectionentsize	8
	.align		4
        /*0000*/ 	.word	0x00000000
	.align		4
        /*0004*/ 	.word	0xffffffff
	.align		4
        /*0008*/ 	.word	0x00000000
	.align		4
        /*000c*/ 	.word	0xfffffffe
	.align		4
        /*0010*/ 	.word	0x00000000
	.align		4
        /*0014*/ 	.word	0xfffffffd
	.align		4
        /*0018*/ 	.word	0x00000000
	.align		4
        /*001c*/ 	.word	0xfffffffc


//--------------------- .text._Z7softmaxIfLi256ELi32EEvPKT_iiPS0_ --------------------------
	.section	.text._Z7softmaxIfLi256ELi32EEvPKT_iiPS0_,"ax",@progbits
	.align	128
        .global         _Z7softmaxIfLi256ELi32EEvPKT_iiPS0_
        .type           _Z7softmaxIfLi256ELi32EEvPKT_iiPS0_,@function
        .size           _Z7softmaxIfLi256ELi32EEvPKT_iiPS0_,(.L_x_155 - _Z7softmaxIfLi256ELi32EEvPKT_iiPS0_)
        .other          _Z7softmaxIfLi256ELi32EEvPKT_iiPS0_,@"STO_CUDA_ENTRY STV_DEFAULT"
_Z7softmaxIfLi256ELi32EEvPKT_iiPS0_:
.text._Z7softmaxIfLi256ELi32EEvPKT_iiPS0_:
[----:B------:R-:W-:Y:S08]  /*0000*/  LDC R1, c[0x0][0x37c] ;  /* 0x0000df00ff017b82 */ /* 0x000ff00000000800 */
[----:B------:R-:W0:Y:S01]  /*0010*/  LDC R13, c[0x0][0x38c] ;  /* 0x0000e300ff0d7b82 */ /* 0x000e220000000800 */
[----:B------:R-:W1:Y:S01]  /*0020*/  S2R R6, SR_TID.X ;  /* 0x0000000000067919 */ /* 0x000e620000002100 */
[----:B------:R-:W2:Y:S01]  /*0030*/  LDCU.64 UR12, c[0x0][0x358] ;  /* 0x00006b00ff0c77ac */ /* 0x000ea20008000a00 */
[----:B------:R-:W-:-:S05]  /*0040*/  HFMA2 R12, -RZ, RZ, 0, 0 ;  /* 0x00000000ff0c7431 */ /* 0x000fca00000001ff */
[----:B------:R-:W3:Y:S01]  /*0050*/  S2UR UR6, SR_CTAID.X ;  /* 0x00000000000679c3 */ /* 0x000ee20000002500 */
[----:B0-----:R-:W-:Y:S02]  /*0060*/  ISETP.GE.AND P0, PT, R13, 0x1, PT ;  /* 0x000000010d00780c */ /* 0x001fe40003f06270 */
[----:B-1----:R-:W-:Y:S02]  /*0070*/  LOP3.LUT R19, R6, 0x1f, RZ, 0xc0, !PT ;  /* 0x0000001f06137812 */ /* 0x002fe400078ec0ff */
[----:B------:R-:W-:-:S09]  /*0080*/  SHF.R.U32.HI R9, RZ, 0x5, R6 ;  /* 0x00000005ff097819 */ /* 0x000fd20000011606 */
[----:B--23--:R-:W-:Y:S05]  /*0090*/  @!P0 BRA `(.L_x_0) ;  /* 0x0000000800348947 */ /* 0x00cfea0003800000 */
[----:B------:R-:W0:Y:S01]  /*00a0*/  S2UR UR5, SR_CgaCtaId ;  /* 0x00000000000579c3 */ /* 0x000e220000008800 */
[----:B------:R-:W-:Y:S01]  /*00b0*/  UMOV UR4, 0x400 ;  /* 0x0000040000047882 */ /* 0x000fe20000000000 */
[C---:B------:R-:W-:Y:S01]  /*00c0*/  ISETP.GE.U32.AND P0, PT, R13.reuse, 0x101, PT ;  /* 0x000001010d00780c */ /* 0x040fe20003f06070 */
[----:B------:R-:W-:Y:S01]  /*00d0*/  UIADD3 UR4, UPT, UPT, UR4, 0x8, URZ ;  /* 0x0000000804047890 */ /* 0x000fe2000fffe0ff */
[C---:B------:R-:W-:Y:S01]  /*00e0*/  IADD3 R20, PT, PT, R13.reuse, -0x1, RZ ;  /* 0xffffffff0d147810 */ /* 0x040fe20007ffe0ff */
[----:B------:R-:W-:Y:S01]  /*00f0*/  IMAD R13, R13, UR6, R6 ;  /* 0x000000060d0d7c24 */ /* 0x000fe2000f8e0206 */
[----:B------:R-:W-:Y:S01]  /*0100*/  MOV R14, RZ ;  /* 0x000000ff000e7202 */ /* 0x000fe20000000f00 */
[----:B------:R-:W-:Y:S01]  /*0110*/  IMAD.MOV.U32 R12, RZ, RZ, RZ ;  /* 0x000000ffff0c7224 */ /* 0x000fe200078e00ff */
[----:B0-----:R-:W-:-:S06]  /*0120*/  ULEA UR4, UR5, UR4, 0x18 ;  /* 0x0000000405047291 */ /* 0x001fcc000f8ec0ff */
[----:B------:R-:W-:Y:S02]  /*0130*/  LEA R11, R9, UR4, 0x2 ;  /* 0x00000004090b7c11 */ /* 0x000fe4000f8e10ff */
[----:B------:R-:W-:Y:S01]  /*0140*/  LEA R4, R6, UR4, 0x2 ;  /* 0x0000000406047c11 */ /* 0x000fe2000f8e10ff */
[----:B------:R-:W-:Y:S06]  /*0150*/  @!P0 BRA `(.L_x_1) ;  /* 0x00000004005c8947 */ /* 0x000fec0003800000 */
[----:B------:R-:W0:Y:S01]  /*0160*/  LDCU.64 UR4, c[0x0][0x380] ;  /* 0x00007000ff0477ac */ /* 0x000e220008000a00 */
[----:B------:R-:W-:Y:S01]  /*0170*/  LEA.HI R0, R20, 0x1, RZ, 0x18 ;  /* 0x0000000114007811 */ /* 0x000fe200078fc0ff */
[----:B------:R-:W-:Y:S01]  /*0180*/  IMAD.MOV.U32 R14, RZ, RZ, RZ ;  /* 0x000000ffff0e7224 */ /* 0x000fe200078e00ff */
[----:B------:R-:W-:Y:S02]  /*0190*/  ISETP.NE.AND P1, PT, R19, RZ, PT ;  /* 0x000000ff1300720c */ /* 0x000fe40003f25270 */
[----:B------:R-:W-:Y:S02]  /*01a0*/  LOP3.LUT R0, R0, 0x1fffffe, RZ, 0xc0, !PT ;  /* 0x01fffffe00007812 */ /* 0x000fe400078ec0ff */
[----:B------:R-:W-:Y:S02]  /*01b0*/  ISETP.NE.AND P3, PT, R6, RZ, PT ;  /* 0x000000ff0600720c */ /* 0x000fe40003f65270 */
[----:B------:R-:W-:Y:S02]  /*01c0*/  MOV R12, RZ ;  /* 0x000000ff000c7202 */ /* 0x000fe40000000f00 */
[----:B------:R-:W-:-:S02]  /*01d0*/  MOV R15, R13 ;  /* 0x0000000d000f7202 */ /* 0x000fc40000000f00 */
[----:B------:R-:W-:Y:S01]  /*01e0*/  IADD3 R16, PT, PT, -R0, RZ, RZ ;  /* 0x000000ff00107210 */ /* 0x000fe20007ffe1ff */
[----:B0-----:R-:W-:-:S04]  /*01f0*/  UIADD3 UR4, UP0, UPT, UR4, 0x400, URZ ;  /* 0x0000040004047890 */ /* 0x001fc8000ff1e0ff */
[----:B------:R-:W-:-:S12]  /*0200*/  UIADD3.X UR5, UPT, UPT, URZ, UR5, URZ, UP0, !UPT ;  /* 0x00000005ff057290 */ /* 0x000fd800087fe4ff */
.L_x_11:
[----:B------:R-:W-:Y:S01]  /*0210*/  MOV R3, UR5 ;  /* 0x0000000500037c02 */ /* 0x000fe20008000f00 */
[----:B------:R-:W-:-:S04]  /*0220*/  IMAD.U32 R2, RZ, RZ, UR4 ;  /* 0x00000004ff027e24 */ /* 0x000fc8000f8e00ff */
[----:B------:R-:W-:-:S05]  /*0230*/  IMAD.WIDE R2, R15, 0x4, R2 ;  /* 0x000000040f027825 */ /* 0x000fca00078e0202 */
[----:B0-----:R0:W5:Y:S01]  /*0240*/  LDG.E R8, desc[UR12][R2.64+-0x400] ;  /* 0xfffc000c02087981 */ /* 0x001162000c1e1900 */
[----:B------:R-:W-:-:S03]  /*0250*/  UMOV UR7, 0xffffffff ;  /* 0xffffffff00077882 */ /* 0x000fc60000000000 */
[----:B-1234-:R-:W-:Y:S05]  /*0260*/  BRA.DIV UR7, `(.L_x_2) ;  /* 0x0000002e07c07947 */ /* 0x01efea000b800000 */
[----:B-----5:R-:W1:Y:S02]  /*0270*/  SHFL.DOWN PT, R10, R8, 0x10, 0x1f ;  /* 0x0a001f00080a7f89 */ /* 0x020e6400000e0000 */
[----:B-1----:R-:W-:-:S05]  /*0280*/  FMNMX R8, R8, R10, !PT ;  /* 0x0000000a08087209 */ /* 0x002fca0007800000 */
[----:B------:R-:W1:Y:S02]  /*0290*/  SHFL.DOWN PT, R10, R8, 0x8, 0x1f ;  /* 0x09001f00080a7f89 */ /* 0x000e6400000e0000 */
[----:B-1----:R-:W-:-:S05]  /*02a0*/  FMNMX R17, R8, R10, !PT ;  /* 0x0000000a08117209 */ /* 0x002fca0007800000 */
[----:B------:R-:W1:Y:S02]  /*02b0*/  SHFL.DOWN PT, R10, R17, 0x4, 0x1f ;  /* 0x08801f00110a7f89 */ /* 0x000e6400000e0000 */
[----:B-1----:R-:W-:-:S05]  /*02c0*/  FMNMX R18, R17, R10, !PT ;  /* 0x0000000a11127209 */ /* 0x002fca0007800000 */
[----:B------:R-:W1:Y:S02]  /*02d0*/  SHFL.DOWN PT, R10, R18, 0x2, 0x1f ;  /* 0x08401f00120a7f89 */ /* 0x000e6400000e0000 */
[----:B-1----:R-:W-:-:S05]  /*02e0*/  FMNMX R21, R18, R10, !PT ;  /* 0x0000000a12157209 */ /* 0x002fca0007800000 */
[----:B------:R1:W2:Y:S02]  /*02f0*/  SHFL.DOWN PT, R10, R21, 0x1, 0x1f ;  /* 0x08201f00150a7f89 */ /* 0x0002a400000e0000 */
.L_x_70:
[----:B------:R-:W-:Y:S01]  /*0300*/  ISETP.GT.U32.AND P2, PT, R6, 0x7, PT ;  /* 0x000000070600780c */ /* 0x000fe20003f44070 */
[----:B------:R-:W-:Y:S05]  /*0310*/  WARPSYNC.ALL ;  /* 0x0000000000007948 */ /* 0x000fea0003800000 */
[----:B--2---:R-:W-:Y:S01]  /*0320*/  FMNMX R10, R21, R10, !PT ;  /* 0x0000000a150a7209 */ /* 0x004fe20007800000 */
[----:B------:R-:W-:Y:S01]  /*0330*/  BSSY B0, `(.L_x_3) ;  /* 0x0000013000007945 */ /* 0x000fe20003800000 */
[----:B------:R-:W-:-:S03]  /*0340*/  IADD3 R16, PT, PT, R16, 0x2, RZ ;  /* 0x0000000210107810 */ /* 0x000fc60007ffe0ff */
[----:B------:R2:W-:Y:S01]  /*0350*/  @!P1 STS [R11], R10 ;  /* 0x0000000a0b009388 */ /* 0x0005e20000000800 */
[----:B------:R-:W-:Y:S01]  /*0360*/  BAR.SYNC.DEFER_BLOCKING 0x0 ;  /* 0x0000000000007b1d */ /* 0x000fe20000010000 */
[----:B------:R-:W-:-:S05]  /*0370*/  ISETP.NE.AND P4, PT, R16, RZ, PT ;  /* 0x000000ff1000720c */ /* 0x000fca0003f85270 */
[----:B------:R-:W-:Y:S08]  /*0380*/  @P2 BRA `(.L_x_4) ;  /* 0x0000000000342947 */ /* 0x000ff00003800000 */
[----:B------:R3:W4:Y:S01]  /*0390*/  LDS R8, [R4] ;  /* 0x0000000004087984 */ /* 0x0007220000000800 */
[----:B------:R-:W-:-:S03]  /*03a0*/  UMOV UR7, 0xffffffff ;  /* 0xffffffff00077882 */ /* 0x000fc60000000000 */
[----:B------:R-:W-:Y:S05]  /*03b0*/  BRA.DIV UR7, `(.L_x_5) ;  /* 0x0000002e07f47947 */ /* 0x000fea000b800000 */
[----:B--2-4-:R-:W2:Y:S02]  /*03c0*/  SHFL.DOWN PT, R10, R8, 0x10, 0x1f ;  /* 0x0a001f00080a7f89 */ /* 0x014ea400000e0000 */
[----:B--2---:R-:W-:-:S05]  /*03d0*/  FMNMX R17, R8, R10, !PT ;  /* 0x0000000a08117209 */ /* 0x004fca0007800000 */
[----:B------:R-:W2:Y:S02]  /*03e0*/  SHFL.DOWN PT, R10, R17, 0x8, 0x1f ;  /* 0x09001f00110a7f89 */ /* 0x000ea400000e0000 */
[----:B--2---:R-:W-:-:S05]  /*03f0*/  FMNMX R18, R17, R10, !PT ;  /* 0x0000000a11127209 */ /* 0x004fca0007800000 */
[----:B------:R-:W1:Y:S02]  /*0400*/  SHFL.DOWN PT, R10, R18, 0x4, 0x1f ;  /* 0x08801f00120a7f89 */ /* 0x000e6400000e0000 */
[----:B-1----:R-:W-:-:S05]  /*0410*/  FMNMX R21, R18, R10, !PT ;  /* 0x0000000a12157209 */ /* 0x002fca0007800000 */
[----:B------:R1:W2:Y:S02]  /*0420*/  SHFL.DOWN PT, R10, R21, 0x2, 0x1f ;  /* 0x08401f00150a7f89 */ /* 0x0002a400000e0000 */
.L_x_75:
[----:B------:R-:W-:Y:S01]  /*0430*/  UMOV UR7, 0xffffffff ;  /* 0xffffffff00077882 */ /* 0x000fe20000000000 */
[----:B--2---:R-:W-:Y:S02]  /*0440*/  FMNMX R8, R21, R10, !PT ;  /* 0x0000000a15087209 */ /* 0x004fe40007800000 */
[----:B------:R-:W-:Y:S05]  /*0450*/  BRA.DIV UR7, `(.L_x_6) ;  /* 0x0000003207307947 */ /* 0x000fea000b800000 */
.L_x_4:
[----:B------:R-:W-:Y:S05]  /*0460*/  BSYNC B0 ;  /* 0x0000000000007941 */ /* 0x000fea0003800000 */
.L_x_3:
[----:B------:R4:W5:Y:S01]  /*0470*/  LDG.E R8, desc[UR12][R2.64] ;  /* 0x0000000c02087981 */ /* 0x000962000c1e1900 */
[----:B------:R-:W-:Y:S01]  /*0480*/  UMOV UR7, 0xffffffff ;  /* 0xffffffff00077882 */ /* 0x000fe20000000000 */
[----:B------:R-:W-:Y:S02]  /*0490*/  ISETP.NE.AND P1, PT, R19, RZ, PT ;  /* 0x000000ff1300720c */ /* 0x000fe40003f25270 */
[----:B------:R-:W-:Y:S11]  /*04a0*/  BRA.DIV UR7, `(.L_x_7) ;  /* 0x0000003207407947 */ /* 0x000ff6000b800000 */
[----:B--2--5:R-:W2:Y:S02]  /*04b0*/  SHFL.DOWN PT, R10, R8, 0x10, 0x1f ;  /* 0x0a001f00080a7f89 */ /* 0x024ea400000e0000 */
[----:B--2---:R-:W-:-:S05]  /*04c0*/  FMNMX R8, R8, R10, !PT ;  /* 0x0000000a08087209 */ /* 0x004fca0007800000 */
[----:B------:R-:W0:Y:S02]  /*04d0*/  SHFL.DOWN PT, R10, R8, 0x8, 0x1f ;  /* 0x09001f00080a7f89 */ /* 0x000e2400000e0000 */
[----:B0---4-:R-:W-:-:S05]  /*04e0*/  FMNMX R2, R8, R10, !PT ;  /* 0x0000000a08027209 */ /* 0x011fca0007800000 */
[----:B------:R-:W0:Y:S02]  /*04f0*/  SHFL.DOWN PT, R10, R2, 0x4, 0x1f ;  /* 0x08801f00020a7f89 */ /* 0x000e2400000e0000 */
[----:B0-----:R-:W-:-:S05]  /*0500*/  FMNMX R3, R2, R10, !PT ;  /* 0x0000000a02037209 */ /* 0x001fca0007800000 */
[----:B------:R-:W0:Y:S02]  /*0510*/  SHFL.DOWN PT, R10, R3, 0x2, 0x1f ;  /* 0x08401f00030a7f89 */ /* 0x000e2400000e0000 */
[----:B0-----:R-:W-:-:S05]  /*0520*/  FMNMX R17, R3, R10, !PT ;  /* 0x0000000a03117209 */ /* 0x001fca0007800000 */
[----:B------:R0:W2:Y:S02]  /*0530*/  SHFL.DOWN PT, R10, R17, 0x1, 0x1f ;  /* 0x08201f00110a7f89 */ /* 0x0000a400000e0000 */
.L_x_84:
[----:B--2---:R-:W-:Y:S01]  /*0540*/  FMNMX R10, R17, R10, !PT ;  /* 0x0000000a110a7209 */ /* 0x004fe20007800000 */
[----:B------:R-:W-:Y:S05]  /*0550*/  WARPSYNC.ALL ;  /* 0x0000000000007948 */ /* 0x000fea0003800000 */
[----:B------:R2:W-:Y:S01]  /*0560*/  @!P1 STS [R11], R10 ;  /* 0x0000000a0b009388 */ /* 0x0005e20000000800 */
[----:B------:R-:W-:Y:S01]  /*0570*/  BSSY B0, `(.L_x_8) ;  /* 0x0000011000007945 */ /* 0x000fe20003800000 */
[----:B------:R-:W-:Y:S01]  /*0580*/  IMAD.MOV.U32 R3, RZ, RZ, RZ ;  /* 0x000000ffff037224 */ /* 0x000fe200078e00ff */
[----:B------:R-:W-:Y:S06]  /*0590*/  BAR.SYNC.DEFER_BLOCKING 0x0 ;  /* 0x0000000000007b1d */ /* 0x000fec0000010000 */
[----:B------:R-:W-:Y:S05]  /*05a0*/  @P2 BRA `(.L_x_9) ;  /* 0x0000000000342947 */ /* 0x000fea0003800000 */
[----:B------:R4:W0:Y:S01]  /*05b0*/  LDS R8, [R4] ;  /* 0x0000000004087984 */ /* 0x0008220000000800 */
[----:B------:R-:W-:-:S03]  /*05c0*/  UMOV UR7, 0xffffffff ;  /* 0xffffffff00077882 */ /* 0x000fc60000000000 */
[----:B------:R-:W-:Y:S05]  /*05d0*/  BRA.DIV UR7, `(.L_x_10) ;  /* 0x00000032077c7947 */ /* 0x000fea000b800000 */
[----:B0-2---:R-:W0:Y:S02]  /*05e0*/  SHFL.DOWN PT, R10, R8, 0x10, 0x1f ;  /* 0x0a001f00080a7f89 */ /* 0x005e2400000e0000 */
[----:B0-----:R-:W-:-:S05]  /*05f0*/  FMNMX R2, R8, R10, !PT ;  /* 0x0000000a08027209 */ /* 0x001fca0007800000 */
[----:B------:R-:W0:Y:S02]  /*0600*/  SHFL.DOWN PT, R10, R2, 0x8, 0x1f ;  /* 0x09001f00020a7f89 */ /* 0x000e2400000e0000 */
[----:B0-----:R-:W-:-:S05]  /*0610*/  FMNMX R3, R2, R10, !PT ;  /* 0x0000000a02037209 */ /* 0x001fca0007800000 */
[----:B------:R-:W0:Y:S02]  /*0620*/  SHFL.DOWN PT, R10, R3, 0x4, 0x1f ;  /* 0x08801f00030a7f89 */ /* 0x000e2400000e0000 */
[----:B0-----:R-:W-:-:S05]  /*0630*/  FMNMX R17, R3, R10, !PT ;  /* 0x0000000a03117209 */ /* 0x001fca0007800000 */
[----:B------:R-:W0:Y:S02]  /*0640*/  SHFL.DOWN PT, R10, R17, 0x2, 0x1f ;  /* 0x08401f00110a7f89 */ /* 0x000e2400000e0000 */
[----:B0-----:R-:W-:-:S05]  /*0650*/  FMNMX R18, R17, R10, !PT ;  /* 0x0000000a11127209 */ /* 0x001fca0007800000 */
[----:B------:R0:W2:Y:S02]  /*0660*/  SHFL.DOWN PT, R10, R18, 0x1, 0x1f ;  /* 0x08201f00120a7f89 */ /* 0x0000a400000e0000 */
.L_x_90:
[----:B--2---:R-:W-:-:S07]  /*0670*/  FMNMX R3, R18, R10, !PT ;  /* 0x0000000a12037209 */ /* 0x004fce0007800000 */
.L_x_9:
[----:B------:R-:W-:Y:S05]  /*0680*/  BSYNC B0 ;  /* 0x0000000000007941 */ /* 0x000fea0003800000 */
.L_x_8:
[----:B------:R-:W-:Y:S02]  /*0690*/  FSEL R12, R3, R12, !P3 ;  /* 0x0000000c030c7208 */ /* 0x000fe40005800000 */
[----:B------:R-:W-:Y:S02]  /*06a0*/  IADD3 R14, PT, PT, R14, 0x200, RZ ;  /* 0x000002000e0e7810 */ /* 0x000fe40007ffe0ff */
[----:B------:R-:W-:Y:S01]  /*06b0*/  IADD3 R15, PT, PT, R15, 0x200, RZ ;  /* 0x000002000f0f7810 */ /* 0x000fe20007ffe0ff */
[----:B------:R-:W-:Y:S06]  /*06c0*/  @P4 BRA `(.L_x_11) ;  /* 0xfffffff800d04947 */ /* 0x000fec000383ffff */
.L_x_1:
[----:B------:R-:W-:-:S13]  /*06d0*/  LOP3.LUT P0, RZ, R20, 0x100, RZ, 0xc0, !PT ;  /* 0x0000010014ff7812 */ /* 0x000fda000780c0ff */
[----:B------:R-:W-:Y:S05]  /*06e0*/  @P0 BRA `(.L_x_0) ;  /* 0x0000000000a00947 */ /* 0x000fea0003800000 */
[----:B------:R-:W0:Y:S01]  /*06f0*/  LDC.64 R2, c[0x0][0x380] ;  /* 0x0000e000ff027b82 */ /* 0x000e220000000a00 */
[----:B------:R-:W-:-:S04]  /*0700*/  IMAD.IADD R13, R13, 0x1, R14 ;  /* 0x000000010d0d7824 */ /* 0x000fc800078e020e */
[----:B0-----:R-:W-:-:S05]  /*0710*/  IMAD.WIDE R2, R13, 0x4, R2 ;  /* 0x000000040d027825 */ /* 0x001fca00078e0202 */
[----:B------:R0:W5:Y:S01]  /*0720*/  LDG.E R8, desc[UR12][R2.64] ;  /* 0x0000000c02087981 */ /* 0x000162000c1e1900 */
[----:B------:R-:W-:Y:S01]  /*0730*/  UMOV UR7, 0xffffffff ;  /* 0xffffffff00077882 */ /* 0x000fe20000000000 */
[----:B------:R-:W-:Y:S02]  /*0740*/  ISETP.NE.AND P1, PT, R19, RZ, PT ;  /* 0x000000ff1300720c */ /* 0x000fe40003f25270 */
[----:B------:R-:W-:Y:S11]  /*0750*/  BRA.DIV UR7, `(.L_x_12) ;  /* 0x0000003207987947 */ /* 0x000ff6000b800000 */
[----:B--2--5:R-:W2:Y:S02]  /*0760*/  SHFL.DOWN PT, R10, R8, 0x10, 0x1f ;  /* 0x0a001f00080a7f89 */ /* 0x024ea400000e0000 */
[----:B--2---:R-:W-:-:S05]  /*0770*/  FMNMX R8, R8, R10, !PT ;  /* 0x0000000a08087209 */ /* 0x004fca0007800000 */
[----:B------:R-:W0:Y:S02]  /*0780*/  SHFL.DOWN PT, R10, R8, 0x8, 0x1f ;  /* 0x09001f00080a7f89 */ /* 0x000e2400000e0000 */
[----:B0-----:R-:W-:-:S05]  /*0790*/  FMNMX R2, R8, R10, !PT ;  /* 0x0000000a08027209 */ /* 0x001fca0007800000 */
[----:B------:R-:W0:Y:S02]  /*07a0*/  SHFL.DOWN PT, R10, R2, 0x4, 0x1f ;  /* 0x08801f00020a7f89 */ /* 0x000e2400000e0000 */
[----:B0-----:R-:W-:-:S05]  /*07b0*/  FMNMX R3, R2, R10, !PT ;  /* 0x0000000a02037209 */ /* 0x001fca0007800000 */
[----:B------:R-:W0:Y:S02]  /*07c0*/  SHFL.DOWN PT, R10, R3, 0x2, 0x1f ;  /* 0x08401f00030a7f89 */ /* 0x000e2400000e0000 */
[----:B0-----:R-:W-:-:S05]  /*07d0*/  FMNMX R13, R3, R10, !PT ;  /* 0x0000000a030d7209 */ /* 0x001fca0007800000 */
[----:B------:R0:W2:Y:S02]  /*07e0*/  SHFL.DOWN PT, R10, R13, 0x1, 0x1f ;  /* 0x08201f000d0a7f89 */ /* 0x0000a400000e0000 */
.L_x_97:
[----:B------:R-:W-:Y:S01]  /*07f0*/  ISETP.GT.U32.AND P0, PT, R6, 0x7, PT ;  /* 0x000000070600780c */ /* 0x000fe20003f04070 */
[----:B------:R-:W-:Y:S05]  /*0800*/  WARPSYNC.ALL ;  /* 0x0000000000007948 */ /* 0x000fea0003800000 */
[----:B--2---:R-:W-:Y:S01]  /*0810*/  FMNMX R10, R13, R10, !PT ;  /* 0x0000000a0d0a7209 */ /* 0x004fe20007800000 */
[----:B------:R-:W-:Y:S01]  /*0820*/  BSSY B0, `(.L_x_13) ;  /* 0x0000012000007945 */ /* 0x000fe20003800000 */
[----:B------:R-:W-:-:S03]  /*0830*/  HFMA2 R3, -RZ, RZ, 0, 0 ;  /* 0x00000000ff037431 */ /* 0x000fc600000001ff */
[----:B------:R2:W-:Y:S01]  /*0840*/  @!P1 STS [R11], R10 ;  /* 0x0000000a0b009388 */ /* 0x0005e20000000800 */
        /* <DEDUP_REMOVED lines=9> */
[----:B------:R-:W3:Y:S02]  /*08e0*/  SHFL.DOWN PT, R10, R3, 0x4, 0x1f ;  /* 0x08801f00030a7f89 */ /* 0x000ee400000e0000 */
[----:B---34-:R-:W-:-:S05]  /*08f0*/  FMNMX R4, R3, R10, !PT ;  /* 0x0000000a03047209 */ /* 0x018fca0007800000 */
[----:B------:R-:W0:Y:S02]  /*0900*/  SHFL.DOWN PT, R10, R4, 0x2, 0x1f ;  /* 0x08401f00040a7f89 */ /* 0x000e2400000e0000 */
[----:B0-----:R-:W-:-:S05]  /*0910*/  FMNMX R11, R4, R10, !PT ;  /* 0x0000000a040b7209 */ /* 0x001fca0007800000 */
[----:B------:R0:W2:Y:S02]  /*0920*/  SHFL.DOWN PT, R10, R11, 0x1, 0x1f ;  /* 0x08201f000b0a7f89 */ /* 0x0000a400000e0000 */
.L_x_103:
[----:B--2---:R-:W-:-:S07]  /*0930*/  FMNMX R3, R11, R10, !PT ;  /* 0x0000000a0b037209 */ /* 0x004fce0007800000 */
.L_x_14:
[----:B------:R-:W-:Y:S05]  /*0940*/  BSYNC B0 ;  /* 0x0000000000007941 */ /* 0x000fea0003800000 */
.L_x_13:
[----:B------:R-:W-:-:S04]  /*0950*/  ISETP.NE.AND P0, PT, R6, RZ, PT ;  /* 0x000000ff0600720c */ /* 0x000fc80003f05270 */
[----:B------:R-:W-:-:S09]  /*0960*/  FSEL R12, R3, R12, !P0 ;  /* 0x0000000c030c7208 */ /* 0x000fd20004000000 */
.L_x_0:
[----:B------:R-:W5:Y:S01]  /*0970*/  S2R R5, SR_CgaCtaId ;  /* 0x0000000000057919 */ /* 0x000f620000008800 */
[----:B------:R-:W0:Y:S01]  /*0980*/  LDC R15, c[0x0][0x38c] ;  /* 0x0000e300ff0f7b82 */ /* 0x000e220000000800 */
[----:B------:R-:W-:Y:S01]  /*0990*/  ISETP.NE.AND P0, PT, R6, RZ, PT ;  /* 0x000000ff0600720c */ /* 0x000fe20003f05270 */
[----:B------:R-:W-:Y:S05]  /*09a0*/  WARPSYNC.ALL ;  /* 0x0000000000007948 */ /* 0x000fea0003800000 */
[----:B------:R-:W-:-:S04]  /*09b0*/  MOV R0, 0x400 ;  /* 0x0000040000007802 */ /* 0x000fc80000000f00 */
[----:B-----5:R-:W-:-:S05]  /*09c0*/  LEA R3, R5, R0, 0x18 ;  /* 0x0000000005037211 */ /* 0x020fca00078ec0ff */
[----:B------:R0:W-:Y:S02]  /*09d0*/  @!P0 STS [R3], R12 ;  /* 0x0000000c03008388 */ /* 0x0001e40000000800 */
[----:B0-----:R-:W-:Y:S01]  /*09e0*/  ISETP.GE.AND P0, PT, R15, 0x1, PT ;  /* 0x000000010f00780c */ /* 0x001fe20003f06270 */
[----:B------:R-:W-:Y:S01]  /*09f0*/  BAR.SYNC.DEFER_BLOCKING 0x0 ;  /* 0x0000000000007b1d */ /* 0x000fe20000010000 */
[----:B------:R-:W-:-:S05]  /*0a00*/  MOV R14, RZ ;  /* 0x000000ff000e7202 */ /* 0x000fca0000000f00 */
[----:B---34-:R0:W3:Y:S06]  /*0a10*/  LDS R4, [R3] ;  /* 0x0000000003047984 */ /* 0x0180ec0000000800 */
[----:B0-----:R-:W-:Y:S05]  /*0a20*/  @!P0 BRA `(.L_x_16) ;  /* 0x0000000800a88947 */ /* 0x001fea0003800000 */
[C---:B------:R-:W-:Y:S01]  /*0a30*/  ISETP.GE.U32.AND P0, PT, R15.reuse, 0x101, PT ;  /* 0x000001010f00780c */ /* 0x040fe20003f06070 */
[----:B------:R-:W-:Y:S02]  /*0a40*/  VIADD R0, R0, 0x28 ;  /* 0x0000002800007836 */ /* 0x000fe40000000000 */
[----:B------:R-:W-:Y:S02]  /*0a50*/  HFMA2 R14, -RZ, RZ, 0, 0 ;  /* 0x00000000ff0e7431 */ /* 0x000fe400000001ff */
[C---:B--2---:R-:W-:Y:S01]  /*0a60*/  IMAD R11, R15.reuse, UR6, R6 ;  /* 0x000000060f0b7c24 */ /* 0x044fe2000f8e0206 */
[----:B------:R-:W-:Y:S01]  /*0a70*/  IADD3 R15, PT, PT, R15, -0x1, RZ ;  /* 0xffffffff0f0f7810 */ /* 0x000fe20007ffe0ff */
[----:B------:R-:W-:Y:S01]  /*0a80*/  IMAD.MOV.U32 R12, RZ, RZ, RZ ;  /* 0x000000ffff0c7224 */ /* 0x000fe200078e00ff */
[----:B------:R-:W-:-:S04]  /*0a90*/  LEA R0, R5, R0, 0x18 ;  /* 0x0000000005007211 */ /* 0x000fc800078ec0ff */
[-C--:B------:R-:W-:Y:S02]  /*0aa0*/  LEA R9, R9, R0.reuse, 0x2 ;  /* 0x0000000009097211 */ /* 0x080fe400078e10ff */
[----:B------:R-:W-:Y:S01]  /*0ab0*/  LEA R13, R6, R0, 0x2 ;  /* 0x00000000060d7211 */ /* 0x000fe200078e10ff */
[----:B------:R-:W-:Y:S06]  /*0ac0*/  @!P0 BRA `(.L_x_17) ;  /* 0x0000000400b48947 */ /* 0x000fec0003800000 */
[----:B------:R-:W0:Y:S01]  /*0ad0*/  LDCU.64 UR4, c[0x0][0x380] ;  /* 0x00007000ff0477ac */ /* 0x000e220008000a00 */
[----:B------:R-:W-:Y:S01]  /*0ae0*/  LEA.HI R0, R15, 0x1, RZ, 0x18 ;  /* 0x000000010f007811 */ /* 0x000fe200078fc0ff */
[----:B------:R-:W-:Y:S01]  /*0af0*/  IMAD.MOV.U32 R14, RZ, RZ, RZ ;  /* 0x000000ffff0e7224 */ /* 0x000fe200078e00ff */
[----:B------:R-:W-:Y:S02]  /*0b00*/  ISETP.NE.AND P1, PT, R19, RZ, PT ;  /* 0x000000ff1300720c */ /* 0x000fe40003f25270 */
[----:B------:R-:W-:Y:S02]  /*0b10*/  LOP3.LUT R0, R0, 0x1fffffe, RZ, 0xc0, !PT ;  /* 0x01fffffe00007812 */ /* 0x000fe400078ec0ff */
[----:B------:R-:W-:Y:S02]  /*0b20*/  ISETP.NE.AND P2, PT, R6, RZ, PT ;  /* 0x000000ff0600720c */ /* 0x000fe40003f45270 */
[----:B------:R-:W-:Y:S01]  /*0b30*/  MOV R12, RZ ;  /* 0x000000ff000c7202 */ /* 0x000fe20000000f00 */
[----:B------:R-:W-:Y:S01]  /*0b40*/  IMAD.MOV R17, RZ, RZ, -R0 ;  /* 0x000000ffff117224 */ /* 0x000fe200078e0a00 */
[----:B------:R-:W-:Y:S01]  /*0b50*/  MOV R16, R11 ;  /* 0x0000000b00107202 */ /* 0x000fe20000000f00 */
[----:B0-----:R-:W-:-:S04]  /*0b60*/  UIADD3 UR4, UP0, UPT, UR4, 0x400, URZ ;  /* 0x0000040004047890 */ /* 0x001fc8000ff1e0ff */
[----:B------:R-:W-:-:S12]  /*0b70*/  UIADD3.X UR5, UPT, UPT, URZ, UR5, URZ, UP0, !UPT ;  /* 0x00000005ff057290 */ /* 0x000fd800087fe4ff */
.L_x_26:
[----:B------:R-:W-:Y:S02]  /*0b80*/  MOV R2, UR4 ;  /* 0x0000000400027c02 */ /* 0x000fe40008000f00 */
[----:B------:R-:W-:-:S03]  /*0b90*/  MOV R3, UR5 ;  /* 0x0000000500037c02 */ /* 0x000fc60008000f00 */
[----:B------:R-:W-:-:S05]  /*0ba0*/  IMAD.WIDE R2, R16, 0x4, R2 ;  /* 0x0000000410027825 */ /* 0x000fca00078e0202 */
[----:B---3--:R-:W3:Y:S01]  /*0bb0*/  LDG.E R5, desc[UR12][R2.64+-0x400] ;  /* 0xfffc000c02057981 */ /* 0x008ee2000c1e1900 */
[----:B-1----:R-:W-:Y:S01]  /*0bc0*/  IMAD.MOV.U32 R18, RZ, RZ, 0x3bbb989d ;  /* 0x3bbb989dff127424 */ /* 0x002fe200078e00ff */
[----:B0-----:R-:W-:Y:S01]  /*0bd0*/  MOV R20, 0x437c0000 ;  /* 0x437c000000147802 */ /* 0x001fe20000000f00 */
[----:B------:R-:W-:Y:S01]  /*0be0*/  UMOV UR7, 0xffffffff ;  /* 0xffffffff00077882 */ /* 0x000fe20000000000 */
[----:B---3--:R-:W-:-:S04]  /*0bf0*/  FADD R5, -R4, R5 ;  /* 0x0000000504057221 */ /* 0x008fc80000000100 */
[----:B------:R-:W-:-:S04]  /*0c00*/  FFMA.SAT R7, R5, R18, 0.5 ;  /* 0x3f00000005077423 */ /* 0x000fc80000002012 */
[----:B------:R-:W-:-:S04]  /*0c10*/  FFMA.RM R7, R7, R20, 12582913 ;  /* 0x4b40000107077423 */ /* 0x000fc80000004014 */
[C---:B------:R-:W-:Y:S01]  /*0c20*/  FADD R0, R7.reuse, -12583039 ;  /* 0xcb40007f07007421 */ /* 0x040fe20000000000 */
[----:B------:R-:W-:-:S03]  /*0c30*/  SHF.L.U32 R7, R7, 0x17, RZ ;  /* 0x0000001707077819 */ /* 0x000fc600000006ff */
[----:B------:R-:W-:-:S04]  /*0c40*/  FFMA R0, R5, 1.4426950216293334961, -R0 ;  /* 0x3fb8aa3b05007823 */ /* 0x000fc80000000800 */
[----:B------:R-:W-:-:S06]  /*0c50*/  FFMA R0, R5, 1.925963033500011079e-08, R0 ;  /* 0x32a5706005007823 */ /* 0x000fcc0000000000 */
[----:B------:R-:W0:Y:S02]  /*0c60*/  MUFU.EX2 R0, R0 ;  /* 0x0000000000007308 */ /* 0x000e240000000800 */
[----:B0-----:R-:W-:Y:S01]  /*0c70*/  FMUL R8, R7, R0 ;  /* 0x0000000007087220 */ /* 0x001fe20000400000 */
[----:B--2-4-:R-:W-:Y:S06]  /*0c80*/  BRA.DIV UR7, `(.L_x_18) ;  /* 0x0000003207507947 */ /* 0x014fec000b800000 */
[----:B------:R-:W0:Y:S02]  /*0c90*/  SHFL.DOWN PT, R10, R8, 0x10, 0x1f ;  /* 0x0a001f00080a7f89 */ /* 0x000e2400000e0000 */
[----:B0-----:R-:W-:-:S05]  /*0ca0*/  FADD R8, R8, R10 ;  /* 0x0000000a08087221 */ /* 0x001fca0000000000 */
[----:B------:R-:W1:Y:S02]  /*0cb0*/  SHFL.DOWN PT, R10, R8, 0x8, 0x1f ;  /* 0x09001f00080a7f89 */ /* 0x000e6400000e0000 */
[----:B-1----:R-:W-:-:S05]  /*0cc0*/  FADD R21, R8, R10 ;  /* 0x0000000a08157221 */ /* 0x002fca0000000000 */
[----:B------:R-:W0:Y:S02]  /*0cd0*/  SHFL.DOWN PT, R10, R21, 0x4, 0x1f ;  /* 0x08801f00150a7f89 */ /* 0x000e2400000e0000 */
[----:B0-----:R-:W-:-:S05]  /*0ce0*/  FADD R22, R21, R10 ;  /* 0x0000000a15167221 */ /* 0x001fca0000000000 */
[----:B------:R-:W0:Y:S02]  /*0cf0*/  SHFL.DOWN PT, R10, R22, 0x2, 0x1f ;  /* 0x08401f00160a7f89 */ /* 0x000e2400000e0000 */
[----:B0-----:R-:W-:-:S05]  /*0d00*/  FADD R23, R22, R10 ;  /* 0x0000000a16177221 */ /* 0x001fca0000000000 */
[----:B------:R0:W1:Y:S02]  /*0d10*/  SHFL.DOWN PT, R10, R23, 0x1, 0x1f ;  /* 0x08201f00170a7f89 */ /* 0x00006400000e0000 */
.L_x_110:
[----:B------:R-:W-:Y:S01]  /*0d20*/  ISETP.GT.U32.AND P3, PT, R6, 0x7, PT ;  /* 0x000000070600780c */ /* 0x000fe20003f64070 */
[----:B-1----:R-:W-:Y:S01]  /*0d30*/  FADD R10, R23, R10 ;  /* 0x0000000a170a7221 */ /* 0x002fe20000000000 */
[----:B------:R-:W-:Y:S05]  /*0d40*/  WARPSYNC.ALL ;  /* 0x0000000000007948 */ /* 0x000fea0003800000 */
[----:B------:R1:W-:Y:S01]  /*0d50*/  @!P1 STS [R9], R10 ;  /* 0x0000000a09009388 */ /* 0x0003e20000000800 */
[----:B------:R-:W-:Y:S01]  /*0d60*/  BSSY B0, `(.L_x_19) ;  /* 0x0000011000007945 */ /* 0x000fe20003800000 */
[----:B------:R-:W-:Y:S01]  /*0d70*/  IMAD.MOV.U32 R21, RZ, RZ, RZ ;  /* 0x000000ffff157224 */ /* 0x000fe200078e00ff */
[----:B------:R-:W-:Y:S06]  /*0d80*/  BAR.SYNC.DEFER_BLOCKING 0x0 ;  /* 0x0000000000007b1d */ /* 0x000fec0000010000 */
[----:B------:R-:W-:Y:S05]  /*0d90*/  @P3 BRA `(.L_x_20) ;  /* 0x0000000000343947 */ /* 0x000fea0003800000 */
[----:B------:R2:W3:Y:S01]  /*0da0*/  LDS R8, [R13] ;  /* 0x000000000d087984 */ /* 0x0004e20000000800 */
[----:B------:R-:W-:-:S03]  /*0db0*/  UMOV UR7, 0xffffffff ;  /* 0xffffffff00077882 */ /* 0x000fc60000000000 */
[----:B------:R-:W-:Y:S05]  /*0dc0*/  BRA.DIV UR7, `(.L_x_21) ;  /* 0x0000003207887947 */ /* 0x000fea000b800000 */
[----:B-1-3--:R-:W1:Y:S02]  /*0dd0*/  SHFL.DOWN PT, R10, R8, 0x10, 0x1f ;  /* 0x0a001f00080a7f89 */ /* 0x00ae6400000e0000 */
[----:B-1----:R-:W-:-:S05]  /*0de0*/  FADD R21, R8, R10 ;  /* 0x0000000a08157221 */ /* 0x002fca0000000000 */
[----:B------:R-:W1:Y:S02]  /*0df0*/  SHFL.DOWN PT, R10, R21, 0x8, 0x1f ;  /* 0x09001f00150a7f89 */ /* 0x000e6400000e0000 */
[----:B-1----:R-:W-:-:S05]  /*0e00*/  FADD R22, R21, R10 ;  /* 0x0000000a15167221 */ /* 0x002fca0000000000 */
[----:B------:R-:W0:Y:S02]  /*0e10*/  SHFL.DOWN PT, R10, R22, 0x4, 0x1f ;  /* 0x08801f00160a7f89 */ /* 0x000e2400000e0000 */
[----:B0-----:R-:W-:-:S05]  /*0e20*/  FADD R23, R22, R10 ;  /* 0x0000000a16177221 */ /* 0x001fca0000000000 */
[----:B------:R-:W0:Y:S02]  /*0e30*/  SHFL.DOWN PT, R10, R23, 0x2, 0x1f ;  /* 0x08401f00170a7f89 */ /* 0x000e2400000e0000 */
[----:B0-----:R-:W-:-:S05]  /*0e40*/  FADD R24, R23, R10 ;  /* 0x0000000a17187221 */ /* 0x001fca0000000000 */
[----:B------:R0:W1:Y:S02]  /*0e50*/  SHFL.DOWN PT, R10, R24, 0x1, 0x1f ;  /* 0x08201f00180a7f89 */ /* 0x00006400000e0000 */
.L_x_116:
[----:B-1----:R-:W-:-:S07]  /*0e60*/  FADD R21, R24, R10 ;  /* 0x0000000a18157221 */ /* 0x002fce0000000000 */
.L_x_20:
[----:B------:R-:W-:Y:S05]  /*0e70*/  BSYNC B0 ;  /* 0x0000000000007941 */ /* 0x000fea0003800000 */
.L_x_19:
[----:B------:R-:W3:Y:S01]  /*0e80*/  LDG.E R3, desc[UR12][R2.64] ;  /* 0x0000000c02037981 */ /* 0x000ee2000c1e1900 */
[----:B------:R-:W-:Y:S01]  /*0e90*/  UMOV UR7, 0xffffffff ;  /* 0xffffffff00077882 */ /* 0x000fe20000000000 */
[----:B------:R-:W-:Y:S01]  /*0ea0*/  ISETP.NE.AND P1, PT, R19, RZ, PT ;  /* 0x000000ff1300720c */ /* 0x000fe20003f25270 */
[----:B---3--:R-:W-:-:S04]  /*0eb0*/  FADD R5, -R4, R3 ;  /* 0x0000000304057221 */ /* 0x008fc80000000100 */
[----:B------:R-:W-:-:S04]  /*0ec0*/  FFMA.SAT R7, R5, R18, 0.5 ;  /* 0x3f00000005077423 */ /* 0x000fc80000002012 */
[----:B------:R-:W-:-:S04]  /*0ed0*/  FFMA.RM R7, R7, R20, 12582913 ;  /* 0x4b40000107077423 */ /* 0x000fc80000004014 */
[C---:B------:R-:W-:Y:S01]  /*0ee0*/  FADD R0, R7.reuse, -12583039 ;  /* 0xcb40007f07007421 */ /* 0x040fe20000000000 */
[----:B------:R-:W-:-:S03]  /*0ef0*/  SHF.L.U32 R7, R7, 0x17, RZ ;  /* 0x0000001707077819 */ /* 0x000fc600000006ff */
[----:B------:R-:W-:-:S04]  /*0f00*/  FFMA R0, R5, 1.4426950216293334961, -R0 ;  /* 0x3fb8aa3b05007823 */ /* 0x000fc80000000800 */
[----:B------:R-:W-:-:S06]  /*0f10*/  FFMA R0, R5, 1.925963033500011079e-08, R0 ;  /* 0x32a5706005007823 */ /* 0x000fcc0000000000 */
[----:B------:R-:W3:Y:S02]  /*0f20*/  MUFU.EX2 R0, R0 ;  /* 0x0000000000007308 */ /* 0x000ee40000000800 */
[----:B---3--:R-:W-:Y:S01]  /*0f30*/  FMUL R8, R7, R0 ;  /* 0x0000000007087220 */ /* 0x008fe20000400000 */
[----:B------:R-:W-:Y:S06]  /*0f40*/  BRA.DIV UR7, `(.L_x_22) ;  /* 0x0000003207a47947 */ /* 0x000fec000b800000 */
[----:B-1----:R-:W1:Y:S02]  /*0f50*/  SHFL.DOWN PT, R10, R8, 0x10, 0x1f ;  /* 0x0a001f00080a7f89 */ /* 0x002e6400000e0000 */
[----:B-1----:R-:W-:-:S05]  /*0f60*/  FADD R8, R8, R10 ;  /* 0x0000000a08087221 */ /* 0x002fca0000000000 */
[----:B------:R-:W1:Y:S02]  /*0f70*/  SHFL.DOWN PT, R10, R8, 0x8, 0x1f ;  /* 0x09001f00080a7f89 */ /* 0x000e6400000e0000 */
[----:B-1----:R-:W-:-:S05]  /*0f80*/  FADD R2, R8, R10 ;  /* 0x0000000a08027221 */ /* 0x002fca0000000000 */
[----:B------:R-:W1:Y:S02]  /*0f90*/  SHFL.DOWN PT, R10, R2, 0x4, 0x1f ;  /* 0x08801f00020a7f89 */ /* 0x000e6400000e0000 */
[----:B-1----:R-:W-:-:S05]  /*0fa0*/  FADD R3, R2, R10 ;  /* 0x0000000a02037221 */ /* 0x002fca0000000000 */
[----:B------:R-:W1:Y:S02]  /*0fb0*/  SHFL.DOWN PT, R10, R3, 0x2, 0x1f ;  /* 0x08401f00030a7f89 */ /* 0x000e6400000e0000 */
[----:B-1----:R-:W-:-:S05]  /*0fc0*/  FADD R18, R3, R10 ;  /* 0x0000000a03127221 */ /* 0x002fca0000000000 */
[----:B------:R1:W3:Y:S02]  /*0fd0*/  SHFL.DOWN PT, R10, R18, 0x1, 0x1f ;  /* 0x08201f00120a7f89 */ /* 0x0002e400000e0000 */
.L_x_123:
[----:B---3--:R-:W-:Y:S01]  /*0fe0*/  FADD R10, R18, R10 ;  /* 0x0000000a120a7221 */ /* 0x008fe20000000000 */
[----:B------:R-:W-:Y:S05]  /*0ff0*/  WARPSYNC.ALL ;  /* 0x0000000000007948 */ /* 0x000fea0003800000 */
[----:B------:R3:W-:Y:S01]  /*1000*/  @!P1 STS [R9], R10 ;  /* 0x0000000a09009388 */ /* 0x0007e20000000800 */
[----:B------:R-:W-:Y:S01]  /*1010*/  BSSY B0, `(.L_x_23) ;  /* 0x0000011000007945 */ /* 0x000fe20003800000 */
[----:B------:R-:W-:Y:S01]  /*1020*/  HFMA2 R0, -RZ, RZ, 0, 0 ;  /* 0x00000000ff007431 */ /* 0x000fe200000001ff */
[----:B------:R-:W-:Y:S06]  /*1030*/  BAR.SYNC.DEFER_BLOCKING 0x0 ;  /* 0x0000000000007b1d */ /* 0x000fec0000010000 */
[----:B------:R-:W-:Y:S05]  /*1040*/  @P3 BRA `(.L_x_24) ;  /* 0x0000000000343947 */ /* 0x000fea0003800000 */
[----:B------:R4:W0:Y:S01]  /*1050*/  LDS R8, [R13] ;  /* 0x000000000d087984 */ /* 0x0008220000000800 */
[----:B------:R-:W-:-:S03]  /*1060*/  UMOV UR7, 0xffffffff ;  /* 0xffffffff00077882 */ /* 0x000fc60000000000 */
[----:B------:R-:W-:Y:S05]  /*1070*/  BRA.DIV UR7, `(.L_x_25) ;  /* 0x0000003207e07947 */ /* 0x000fea000b800000 */
[----:B0--3--:R-:W0:Y:S02]  /*1080*/  SHFL.DOWN PT, R10, R8, 0x10, 0x1f ;  /* 0x0a001f00080a7f89 */ /* 0x009e2400000e0000 */
[----:B0-----:R-:W-:-:S05]  /*1090*/  FADD R2, R8, R10 ;  /* 0x0000000a08027221 */ /* 0x001fca0000000000 */
[----:B------:R-:W0:Y:S02]  /*10a0*/  SHFL.DOWN PT, R10, R2, 0x8, 0x1f ;  /* 0x09001f00020a7f89 */ /* 0x000e2400000e0000 */
[----:B0-----:R-:W-:-:S05]  /*10b0*/  FADD R3, R2, R10 ;  /* 0x0000000a02037221 */ /* 0x001fca0000000000 */
[----:B------:R-:W1:Y:S02]  /*10c0*/  SHFL.DOWN PT, R10, R3, 0x4, 0x1f ;  /* 0x08801f00030a7f89 */ /* 0x000e6400000e0000 */
[----:B-1----:R-:W-:-:S05]  /*10d0*/  FADD R18, R3, R10 ;  /* 0x0000000a03127221 */ /* 0x002fca0000000000 */
[----:B------:R-:W0:Y:S02]  /*10e0*/  SHFL.DOWN PT, R10, R18, 0x2, 0x1f ;  /* 0x08401f00120a7f89 */ /* 0x000e2400000e0000 */
[----:B0-----:R-:W-:-:S05]  /*10f0*/  FADD R20, R18, R10 ;  /* 0x0000000a12147221 */ /* 0x001fca0000000000 */
[----:B------:R0:W1:Y:S02]  /*1100*/  SHFL.DOWN PT, R10, R20, 0x1, 0x1f ;  /* 0x08201f00140a7f89 */ /* 0x00006400000e0000 */
.L_x_129:
[----:B-1----:R-:W-:-:S07]  /*1110*/  FADD R0, R20, R10 ;  /* 0x0000000a14007221 */ /* 0x002fce0000000000 */
.L_x_24:
[----:B------:R-:W-:Y:S05]  /*1120*/  BSYNC B0 ;  /* 0x0000000000007941 */ /* 0x000fea0003800000 */
.L_x_23:
[----:B------:R-:W-:Y:S02]  /*1130*/  VIADD R17, R17, 0x2 ;  /* 0x0000000211117836 */ /* 0x000fe40000000000 */
[----:B------:R-:W-:Y:S01]  /*1140*/  FADD R21, R21, R14 ;  /* 0x0000000e15157221 */ /* 0x000fe20000000000 */
[----:B------:R-:W-:Y:S02]  /*1150*/  IADD3 R12, PT, PT, R12, 0x200, RZ ;  /* 0x000002000c0c7810 */ /* 0x000fe40007ffe0ff */
[----:B------:R-:W-:Y:S01]  /*1160*/  IADD3 R16, PT, PT, R16, 0x200, RZ ;  /* 0x0000020010107810 */ /* 0x000fe20007ffe0ff */
[----:B------:R-:W-:Y:S01]  /*1170*/  @!P2 FADD R14, R21, R0 ;  /* 0x00000000150ea221 */ /* 0x000fe20000000000 */
[----:B------:R-:W-:-:S13]  /*1180*/  ISETP.NE.AND P0, PT, R17, RZ, PT ;  /* 0x000000ff1100720c */ /* 0x000fda0003f05270 */
[----:B------:R-:W-:Y:S05]  /*1190*/  @P0 BRA `(.L_x_26) ;  /* 0xfffffff800780947 */ /* 0x000fea000383ffff */
.L_x_17:
[----:B------:R-:W-:-:S13]  /*11a0*/  LOP3.LUT P0, RZ, R15, 0x100, RZ, 0xc0, !PT ;  /* 0x000001000fff7812 */ /* 0x000fda000780c0ff */
[----:B------:R-:W-:Y:S05]  /*11b0*/  @P0 BRA `(.L_x_16) ;  /* 0x0000000000c40947 */ /* 0x000fea0003800000 */
[----:B------:R-:W5:Y:S01]  /*11c0*/  LDC.64 R2, c[0x0][0x380] ;  /* 0x0000e000ff027b82 */ /* 0x000f620000000a00 */
[----:B------:R-:W-:-:S04]  /*11d0*/  IMAD.IADD R11, R11, 0x1, R12 ;  /* 0x000000010b0b7824 */ /* 0x000fc800078e020c */
[----:B-----5:R-:W-:-:S06]  /*11e0*/  IMAD.WIDE R2, R11, 0x4, R2 ;  /* 0x000000040b027825 */ /* 0x020fcc00078e0202 */
[----:B------:R-:W3:Y:S01]  /*11f0*/  LDG.E R3, desc[UR12][R2.64] ;  /* 0x0000000c02037981 */ /* 0x000ee2000c1e1900 */
[----:B------:R-:W-:Y:S01]  /*1200*/  HFMA2 R8, -RZ, RZ, 3.7421875, 0 ;  /* 0x437c0000ff087431 */ /* 0x000fe200000001ff */
[----:B------:R-:W-:Y:S01]  /*1210*/  MOV R5, 0x3bbb989d ;  /* 0x3bbb989d00057802 */ /* 0x000fe20000000f00 */
[----:B------:R-:W-:Y:S01]  /*1220*/  UMOV UR7, 0xffffffff ;  /* 0xffffffff00077882 */ /* 0x000fe20000000000 */
[----:B------:R-:W-:Y:S01]  /*1230*/  ISETP.NE.AND P1, PT, R19, RZ, PT ;  /* 0x000000ff1300720c */ /* 0x000fe20003f25270 */
[----:B---3--:R-:W-:-:S04]  /*1240*/  FADD R0, -R4, R3 ;  /* 0x0000000304007221 */ /* 0x008fc80000000100 */
[----:B------:R-:W-:-:S04]  /*1250*/  FFMA.SAT R5, R0, R5, 0.5 ;  /* 0x3f00000000057423 */ /* 0x000fc80000002005 */
[----:B------:R-:W-:-:S04]  /*1260*/  FFMA.RM R5, R5, R8, 12582913 ;  /* 0x4b40000105057423 */ /* 0x000fc80000004008 */
[C---:B------:R-:W-:Y:S01]  /*1270*/  FADD R7, R5.reuse, -12583039 ;  /* 0xcb40007f05077421 */ /* 0x040fe20000000000 */
[----:B------:R-:W-:-:S03]  /*1280*/  IMAD.SHL.U32 R5, R5, 0x800000, RZ ;  /* 0x0080000005057824 */ /* 0x000fc600078e00ff */
[----:B------:R-:W-:-:S04]  /*1290*/  FFMA R7, R0, 1.4426950216293334961, -R7 ;  /* 0x3fb8aa3b00077823 */ /* 0x000fc80000000807 */
[----:B------:R-:W-:-:S04]  /*12a0*/  FFMA R7, R0, 1.925963033500011079e-08, R7 ;  /* 0x32a5706000077823 */ /* 0x000fc80000000007 */
[----:B------:R-:W3:Y:S02]  /*12b0*/  MUFU.EX2 R0, R7 ;  /* 0x0000000700007308 */ /* 0x000ee40000000800 */
[----:B---3--:R-:W-:Y:S01]  /*12c0*/  FMUL R8, R5, R0 ;  /* 0x0000000005087220 */ /* 0x008fe20000400000 */
[----:B------:R-:W-:Y:S06]  /*12d0*/  BRA.DIV UR7, `(.L_x_27) ;  /* 0x0000003207c47947 */ /* 0x000fec000b800000 */
[----:B------:R-:W3:Y:S02]  /*12e0*/  SHFL.DOWN PT, R10, R8, 0x10, 0x1f ;  /* 0x0a001f00080a7f89 */ /* 0x000ee400000e0000 */
[----:B---3--:R-:W-:-:S05]  /*12f0*/  FADD R8, R8, R10 ;  /* 0x0000000a08087221 */ /* 0x008fca0000000000 */
[----:B------:R-:W3:Y:S02]  /*1300*/  SHFL.DOWN PT, R10, R8, 0x8, 0x1f ;  /* 0x09001f00080a7f89 */ /* 0x000ee400000e0000 */
[----:B---3--:R-:W-:-:S05]  /*1310*/  FADD R2, R8, R10 ;  /* 0x0000000a08027221 */ /* 0x008fca0000000000 */
[----:B------:R-:W3:Y:S02]  /*1320*/  SHFL.DOWN PT, R10, R2, 0x4, 0x1f ;  /* 0x08801f00020a7f89 */ /* 0x000ee400000e0000 */
[----:B---3--:R-:W-:-:S05]  /*1330*/  FADD R3, R2, R10 ;  /* 0x0000000a02037221 */ /* 0x008fca0000000000 */
[----:B------:R-:W3:Y:S02]  /*1340*/  SHFL.DOWN PT, R10, R3, 0x2, 0x1f ;  /* 0x08401f00030a7f89 */ /* 0x000ee400000e0000 */
[----:B---3--:R-:W-:-:S05]  /*1350*/  FADD R11, R3, R10 ;  /* 0x0000000a030b7221 */ /* 0x008fca0000000000 */
[----:B------:R3:W0:Y:S02]  /*1360*/  SHFL.DOWN PT, R10, R11, 0x1, 0x1f ;  /* 0x08201f000b0a7f89 */ /* 0x00062400000e0000 */
.L_x_136:
[----:B------:R-:W-:Y:S01]  /*1370*/  ISETP.GT.U32.AND P0, PT, R6, 0x7, PT ;  /* 0x000000070600780c */ /* 0x000fe20003f04070 */
[----:B0-----:R-:W-:Y:S01]  /*1380*/  FADD R10, R11, R10 ;  /* 0x0000000a0b0a7221 */ /* 0x001fe20000000000 */
[----:B------:R-:W-:Y:S05]  /*1390*/  WARPSYNC.ALL ;  /* 0x0000000000007948 */ /* 0x000fea0003800000 */
[----:B------:R0:W-:Y:S01]  /*13a0*/  @!P1 STS [R9], R10 ;  /* 0x0000000a09009388 */ /* 0x0001e20000000800 */
[----:B------:R-:W-:Y:S01]  /*13b0*/  HFMA2 R3, -RZ, RZ, 0, 0 ;  /* 0x00000000ff037431 */ /* 0x000fe200000001ff */
[----:B------:R-:W-:Y:S06]  /*13c0*/  BAR.SYNC.DEFER_BLOCKING 0x0 ;  /* 0x0000000000007b1d */ /* 0x000fec0000010000 */
[----:B------:R-:W-:Y:S05]  /*13d0*/  @P0 BRA `(.L_x_28) ;  /* 0x0000000000340947 */ /* 0x000fea0003800000 */
[----:B------:R0:W0:Y:S01]  /*13e0*/  LDS R8, [R13] ;  /* 0x000000000d087984 */ /* 0x0000220000000800 */
[----:B------:R-:W-:-:S03]  /*13f0*/  UMOV UR7, 0xffffffff ;  /* 0xffffffff00077882 */ /* 0x000fc60000000000 */
[----:B------:R-:W-:Y:S05]  /*1400*/  BRA.DIV UR7, `(.L_x_29) ;  /* 0x0000003607007947 */ /* 0x000fea000b800000 */
[----:B0-----:R-:W0:Y:S02]  /*1410*/  SHFL.DOWN PT, R10, R8, 0x10, 0x1f ;  /* 0x0a001f00080a7f89 */ /* 0x001e2400000e0000 */
[----:B0-----:R-:W-:-:S05]  /*1420*/  FADD R2, R8, R10 ;  /* 0x0000000a08027221 */ /* 0x001fca0000000000 */
[----:B------:R-:W0:Y:S02]  /*1430*/  SHFL.DOWN PT, R10, R2, 0x8, 0x1f ;  /* 0x09001f00020a7f89 */ /* 0x000e2400000e0000 */
[----:B0-----:R-:W-:-:S05]  /*1440*/  FADD R3, R2, R10 ;  /* 0x0000000a02037221 */ /* 0x001fca0000000000 */
[----:B------:R-:W0:Y:S02]  /*1450*/  SHFL.DOWN PT, R10, R3, 0x4, 0x1f ;  /* 0x08801f00030a7f89 */ /* 0x000e2400000e0000 */
[----:B0-----:R-:W-:-:S05]  /*1460*/  FADD R9, R3, R10 ;  /* 0x0000000a03097221 */ /* 0x001fca0000000000 */
[----:B------:R-:W3:Y:S02]  /*1470*/  SHFL.DOWN PT, R10, R9, 0x2, 0x1f ;  /* 0x08401f00090a7f89 */ /* 0x000ee400000e0000 */
[----:B---3--:R-:W-:-:S05]  /*1480*/  FADD R11, R9, R10 ;  /* 0x0000000a090b7221 */ /* 0x008fca0000000000 */
[----:B------:R0:W3:Y:S02]  /*1490*/  SHFL.DOWN PT, R10, R11, 0x1, 0x1f ;  /* 0x08201f000b0a7f89 */ /* 0x0000e400000e0000 */
.L_x_142:
[----:B---3--:R-:W-:-:S07]  /*14a0*/  FADD R3, R11, R10 ;  /* 0x0000000a0b037221 */ /* 0x008fce0000000000 */
.L_x_28:
[----:B------:R-:W-:-:S13]  /*14b0*/  ISETP.NE.AND P0, PT, R6, RZ, PT ;  /* 0x000000ff0600720c */ /* 0x000fda0003f05270 */
[----:B------:R-:W-:-:S07]  /*14c0*/  @!P0 FADD R14, R14, R3 ;  /* 0x000000030e0e8221 */ /* 0x000fce0000000000 */
.L_x_16:
[----:B------:R-:W5:Y:S01]  /*14d0*/  S2R R3, SR_CgaCtaId ;  /* 0x0000000000037919 */ /* 0x000f620000008800 */
[----:B------:R-:W-:Y:S01]  /*14e0*/  ISETP.NE.AND P0, PT, R6, RZ, PT ;  /* 0x000000ff0600720c */ /* 0x000fe20003f05270 */
[----:B------:R-:W0:Y:S01]  /*14f0*/  LDC R7, c[0x0][0x38c] ;  /* 0x0000e300ff077b82 */ /* 0x000e220000000800 */
[----:B------:R-:W-:Y:S01]  /*1500*/  MOV R0, 0x400 ;  /* 0x0000040000007802 */ /* 0x000fe20000000f00 */
[----:B------:R-:W-:Y:S05]  /*1510*/  WARPSYNC.ALL ;  /* 0x0000000000007948 */ /* 0x000fea0003800000 */
[----:B0-----:R-:W-:Y:S02]  /*1520*/  ISETP.GE.AND P1, PT, R7, 0x1, PT ;  /* 0x000000010700780c */ /* 0x001fe40003f26270 */
[----:B-----5:R-:W-:-:S05]  /*1530*/  LEA R3, R3, R0, 0x18 ;  /* 0x0000000003037211 */ /* 0x020fca00078ec0ff */
[----:B------:R0:W-:Y:S01]  /*1540*/  @!P0 STS [R3+0x4], R14 ;  /* 0x0000040e03008388 */ /* 0x0001e20000000800 */
[----:B------:R-:W-:Y:S06]  /*1550*/  BAR.SYNC.DEFER_BLOCKING 0x0 ;  /* 0x0000000000007b1d */ /* 0x000fec0000010000 */
[----:B------:R-:W-:Y:S05]  /*1560*/  @!P1 EXIT ;  /* 0x000000000000994d */ /* 0x000fea0003800000 */
[----:B0-----:R-:W0:Y:S01]  /*1570*/  LDS R3, [R3+0x4] ;  /* 0x0000040003037984 */ /* 0x001e220000000800 */
[C---:B------:R-:W-:Y:S01]  /*1580*/  ISETP.GE.U32.AND P0, PT, R7.reuse, 0x701, PT ;  /* 0x000007010700780c */ /* 0x040fe20003f06070 */
[----:B------:R-:W-:Y:S01]  /*1590*/  UMOV UR4, URZ ;  /* 0x000000ff00047c82 */ /* 0x000fe20008000000 */
[C---:B------:R-:W-:Y:S01]  /*15a0*/  IADD3 R5, PT, PT, R7.reuse, -0x1, RZ ;  /* 0xffffffff07057810 */ /* 0x040fe20007ffe0ff */
[----:B------:R-:W-:-:S03]  /*15b0*/  IMAD R6, R7, UR6, R6 ;  /* 0x0000000607067c24 */ /* 0x000fc6000f8e0206 */
[----:B------:R-:W-:-:S04]  /*15c0*/  LEA.HI R16, R5, 0x1, RZ, 0x18 ;  /* 0x0000000105107811 */ /* 0x000fc800078fc0ff */
[----:B-1----:R-:W-:-:S03]  /*15d0*/  LOP3.LUT R18, R16, 0x7, RZ, 0xc0, !PT ;  /* 0x0000000710127812 */ /* 0x002fc600078ec0ff */
[----:B------:R-:W-:Y:S05]  /*15e0*/  @!P0 BRA `(.L_x_30) ;  /* 0x0000000c00948947 */ /* 0x000fea0003800000 */
[----:B------:R-:W1:Y:S01]  /*15f0*/  LDCU.64 UR10, c[0x0][0x380] ;  /* 0x00007000ff0a77ac */ /* 0x000e620008000a00 */
[----:B------:R-:W-:Y:S01]  /*1600*/  LOP3.LUT R20, R16, 0x1fffff8, RZ, 0xc0, !PT ;  /* 0x01fffff810147812 */ /* 0x000fe200078ec0ff */
[----:B------:R-:W-:Y:S01]  /*1610*/  IMAD.MOV.U32 R19, RZ, RZ, R6 ;  /* 0x000000ffff137224 */ /* 0x000fe200078e0006 */
[----:B------:R-:W5:Y:S02]  /*1620*/  LDCU.64 UR8, c[0x0][0x390] ;  /* 0x00007200ff0877ac */ /* 0x000f640008000a00 */
[----:B------:R-:W-:Y:S01]  /*1630*/  IADD3 R20, PT, PT, -R20, RZ, RZ ;  /* 0x000000ff14147210 */ /* 0x000fe20007ffe1ff */
[----:B------:R-:W-:Y:S01]  /*1640*/  UMOV UR4, URZ ;  /* 0x000000ff00047c82 */ /* 0x000fe20008000000 */
[----:B-1----:R-:W-:Y:S02]  /*1650*/  UIADD3 UR7, UP0, UPT, UR10, 0x1000, URZ ;  /* 0x000010000a077890 */ /* 0x002fe4000ff1e0ff */
[----:B-----5:R-:W-:Y:S02]  /*1660*/  UIADD3 UR5, UP1, UPT, UR8, 0x1000, URZ ;  /* 0x0000100008057890 */ /* 0x020fe4000ff3e0ff */
[----:B------:R-:W-:-:S02]  /*1670*/  UIADD3.X UR8, UPT, UPT, URZ, UR11, URZ, UP0, !UPT ;  /* 0x0000000bff087290 */ /* 0x000fc400087fe4ff */
[----:B------:R-:W-:-:S12]  /*1680*/  UIADD3.X UR6, UPT, UPT, URZ, UR9, URZ, UP1, !UPT ;  /* 0x00000009ff067290 */ /* 0x000fd80008ffe4ff */
.L_x_47:
[----:B------:R-:W-:Y:S01]  /*1690*/  MOV R14, UR7 ;  /* 0x00000007000e7c02 */ /* 0x000fe20008000f00 */
[----:B------:R-:W-:-:S04]  /*16a0*/  IMAD.U32 R15, RZ, RZ, UR8 ;  /* 0x00000008ff0f7e24 */ /* 0x000fc8000f8e00ff */
[----:B------:R-:W-:-:S05]  /*16b0*/  IMAD.WIDE R14, R19, 0x4, R14 ;  /* 0x00000004130e7825 */ /* 0x000fca00078e020e */
[----:B-1----:R-:W5:Y:S01]  /*16c0*/  LDG.E R7, desc[UR12][R14.64+-0x1000] ;  /* 0xfff0000c0e077981 */ /* 0x002f62000c1e1900 */
[----:B------:R-:W-:Y:S01]  /*16d0*/  HFMA2 R0, -RZ, RZ, 0.96630859375, -0.0022525787353515625 ;  /* 0x3bbb989dff007431 */ /* 0x000fe200000001ff */
[----:B---3--:R-:W-:Y:S01]  /*16e0*/  MOV R9, 0x437c0000 ;  /* 0x437c000000097802 */ /* 0x008fe20000000f00 */
[----:B0-----:R-:W0:Y:S01]  /*16f0*/  MUFU.RCP R8, R3 ;  /* 0x0000000300087308 */ /* 0x001e220000001000 */
[----:B--2---:R-:W-:Y:S01]  /*1700*/  MOV R10, UR5 ;  /* 0x00000005000a7c02 */ /* 0x004fe20008000f00 */
[----:B------:R-:W-:Y:S01]  /*1710*/  IMAD.U32 R11, RZ, RZ, UR6 ;  /* 0x00000006ff0b7e24 */ /* 0x000fe2000f8e00ff */
[----:B------:R-:W-:Y:S01]  /*1720*/  IADD3 R20, PT, PT, R20, 0x8, RZ ;  /* 0x0000000814147810 */ /* 0x000fe20007ffe0ff */
[----:B------:R-:W-:Y:S02]  /*1730*/  BSSY.RECONVERGENT B2, `(.L_x_31) ;  /* 0x0000016000027945 */ /* 0x000fe40003800200 */
[----:B------:R-:W-:Y:S01]  /*1740*/  IMAD.WIDE R10, R19, 0x4, R10 ;  /* 0x00000004130a7825 */ /* 0x000fe200078e020a */
[----:B------:R-:W-:-:S03]  /*1750*/  ISETP.NE.AND P1, PT, R20, RZ, PT ;  /* 0x000000ff1400720c */ /* 0x000fc60003f25270 */
[----:B-----5:R-:W-:-:S04]  /*1760*/  FADD R7, -R4, R7 ;  /* 0x0000000704077221 */ /* 0x020fc80000000100 */
[----:B------:R-:W-:-:S04]  /*1770*/  FFMA.SAT R0, R7, R0, 0.5 ;  /* 0x3f00000007007423 */ /* 0x000fc80000002000 */
[----:B------:R-:W-:Y:S01]  /*1780*/  FFMA.RM R0, R0, R9, 12582913 ;  /* 0x4b40000100007423 */ /* 0x000fe20000004009 */
[----:B0-----:R-:W-:-:S03]  /*1790*/  FFMA R9, -R3, R8, 1 ;  /* 0x3f80000003097423 */ /* 0x001fc60000000108 */
[C---:B------:R-:W-:Y:S01]  /*17a0*/  FADD R2, R0.reuse, -12583039 ;  /* 0xcb40007f00027421 */ /* 0x040fe20000000000 */
[----:B------:R-:W-:Y:S02]  /*17b0*/  IMAD.SHL.U32 R0, R0, 0x800000, RZ ;  /* 0x0080000000007824 */ /* 0x000fe400078e00ff */
[----:B------:R-:W-:Y:S01]  /*17c0*/  FFMA R9, R8, R9, R8 ;  /* 0x0000000908097223 */ /* 0x000fe20000000008 */
[----:B------:R-:W-:-:S04]  /*17d0*/  FFMA R2, R7, 1.4426950216293334961, -R2 ;  /* 0x3fb8aa3b07027823 */ /* 0x000fc80000000802 */
[----:B------:R-:W-:-:S04]  /*17e0*/  FFMA R2, R7, 1.925963033500011079e-08, R2 ;  /* 0x32a5706007027823 */ /* 0x000fc80000000002 */
[----:B------:R-:W0:Y:S02]  /*17f0*/  MUFU.EX2 R7, R2 ;  /* 0x0000000200077308 */ /* 0x000e240000000800 */
[----:B0-----:R-:W-:-:S06]  /*1800*/  FMUL R0, R0, R7 ;  /* 0x0000000700007220 */ /* 0x001fcc0000400000 */
[----:B------:R-:W0:Y:S01]  /*1810*/  FCHK P0, R0, R3 ;  /* 0x0000000300007302 */ /* 0x000e220000000000 */
[----:B------:R-:W-:-:S04]  /*1820*/  FFMA R8, R0, R9, RZ ;  /* 0x0000000900087223 */ /* 0x000fc800000000ff */
[----:B------:R-:W-:-:S04]  /*1830*/  FFMA R2, -R3, R8, R0 ;  /* 0x0000000803027223 */ /* 0x000fc80000000100 */
[----:B------:R-:W-:Y:S01]  /*1840*/  FFMA R9, R9, R2, R8 ;  /* 0x0000000209097223 */ /* 0x000fe20000000008 */
[----:B0-----:R-:W-:Y:S06]  /*1850*/  @!P0 BRA `(.L_x_32) ;  /* 0x00000000000c8947 */ /* 0x001fec0003800000 */
[----:B------:R-:W-:-:S07]  /*1860*/  MOV R2, 0x1880 ;  /* 0x0000188000027802 */ /* 0x000fce0000000f00 */
[----:B----4-:R-:W-:Y:S05]  /*1870*/  CALL.REL.NOINC `($__internal_0_$__cuda_sm3x_div_rn_noftz_f32_slowpath) ;  /* 0x0000003000607944 */ /* 0x010fea0003c00000 */
[----:B------:R-:W-:-:S07]  /*1880*/  MOV R9, R7 ;  /* 0x0000000700097202 */ /* 0x000fce0000000f00 */
.L_x_32:
[----:B------:R-:W-:Y:S05]  /*1890*/  BSYNC.RECONVERGENT B2 ;  /* 0x0000000000027941 */ /* 0x000fea0003800200 */
.L_x_31:
[----:B------:R0:W-:Y:S04]  /*18a0*/  STG.E desc[UR12][R10.64+-0x1000], R9 ;  /* 0xfff000090a007986 */ /* 0x0001e8000c10190c */
[----:B------:R-:W2:Y:S01]  /*18b0*/  LDG.E R7, desc[UR12][R14.64+-0xc00] ;  /* 0xfff4000c0e077981 */ /* 0x000ea2000c1e1900 */
[----:B------:R-:W-:Y:S02]  /*18c0*/  HFMA2 R0, -RZ, RZ, 0.96630859375, -0.0022525787353515625 ;  /* 0x3bbb989dff007431 */ /* 0x000fe400000001ff */
[----:B----4-:R-:W-:Y:S01]  /*18d0*/  IMAD.MOV.U32 R13, RZ, RZ, 0x437c0000 ;  /* 0x437c0000ff0d7424 */ /* 0x010fe200078e00ff */
[----:B------:R-:W0:Y:S01]  /*18e0*/  MUFU.RCP R8, R3 ;  /* 0x0000000300087308 */ /* 0x000e220000001000 */
[----:B------:R-:W-:Y:S01]  /*18f0*/  BSSY.RECONVERGENT B2, `(.L_x_33) ;  /* 0x0000014000027945 */ /* 0x000fe20003800200 */
[----:B0-----:R-:W-:Y:S01]  /*1900*/  FFMA R9, -R3, R8, 1 ;  /* 0x3f80000003097423 */ /* 0x001fe20000000108 */
[----:B--2---:R-:W-:-:S04]  /*1910*/  FADD R7, -R4, R7 ;  /* 0x0000000704077221 */ /* 0x004fc80000000100 */
[----:B------:R-:W-:-:S04]  /*1920*/  FFMA.SAT R0, R7, R0, 0.5 ;  /* 0x3f00000007007423 */ /* 0x000fc80000002000 */
[----:B------:R-:W-:-:S04]  /*1930*/  FFMA.RM R0, R0, R13, 12582913 ;  /* 0x4b40000100007423 */ /* 0x000fc8000000400d */
[C---:B------:R-:W-:Y:S01]  /*1940*/  FADD R2, R0.reuse, -12583039 ;  /* 0xcb40007f00027421 */ /* 0x040fe20000000000 */
[----:B------:R-:W-:-:S03]  /*1950*/  SHF.L.U32 R0, R0, 0x17, RZ ;  /* 0x0000001700007819 */ /* 0x000fc600000006ff */
[----:B------:R-:W-:-:S04]  /*1960*/  FFMA R2, R7, 1.4426950216293334961, -R2 ;  /* 0x3fb8aa3b07027823 */ /* 0x000fc80000000802 */
[----:B------:R-:W-:-:S04]  /*1970*/  FFMA R2, R7, 1.925963033500011079e-08, R2 ;  /* 0x32a5706007027823 */ /* 0x000fc80000000002 */
[----:B------:R-:W0:Y:S02]  /*1980*/  MUFU.EX2 R7, R2 ;  /* 0x0000000200077308 */ /* 0x000e240000000800 */
[----:B0-----:R-:W-:Y:S01]  /*1990*/  FMUL R12, R0, R7 ;  /* 0x00000007000c7220 */ /* 0x001fe20000400000 */
[----:B------:R-:W-:-:S05]  /*19a0*/  FFMA R0, R8, R9, R8 ;  /* 0x0000000908007223 */ /* 0x000fca0000000008 */
[----:B------:R-:W0:Y:S01]  /*19b0*/  FCHK P0, R12, R3 ;  /* 0x000000030c007302 */ /* 0x000e220000000000 */
[----:B------:R-:W-:-:S04]  /*19c0*/  FFMA R7, R0, R12, RZ ;  /* 0x0000000c00077223 */ /* 0x000fc800000000ff */
[----:B------:R-:W-:-:S04]  /*19d0*/  FFMA R8, -R3, R7, R12 ;  /* 0x0000000703087223 */ /* 0x000fc8000000010c */
[----:B------:R-:W-:Y:S01]  /*19e0*/  FFMA R7, R0, R8, R7 ;  /* 0x0000000800077223 */ /* 0x000fe20000000007 */
[----:B0-----:R-:W-:Y:S06]  /*19f0*/  @!P0 BRA `(.L_x_34) ;  /* 0x00000000000c8947 */ /* 0x001fec0003800000 */
[----:B------:R-:W-:Y:S02]  /*1a00*/  MOV R0, R12 ;  /* 0x0000000c00007202 */ /* 0x000fe40000000f00 */
[----:B------:R-:W-:-:S07]  /*1a10*/  MOV R2, 0x1a30 ;  /* 0x00001a3000027802 */ /* 0x000fce0000000f00 */
[----:B------:R-:W-:Y:S05]  /*1a20*/  CALL.REL.NOINC `($__internal_0_$__cuda_sm3x_div_rn_noftz_f32_slowpath) ;  /* 0x0000002c00f47944 */ /* 0x000fea0003c00000 */
.L_x_34:
[----:B------:R-:W-:Y:S05]  /*1a30*/  BSYNC.RECONVERGENT B2 ;  /* 0x0000000000027941 */ /* 0x000fea0003800200 */
.L_x_33:
[----:B------:R0:W-:Y:S04]  /*1a40*/  STG.E desc[UR12][R10.64+-0xc00], R7 ;  /* 0xfff400070a007986 */ /* 0x0001e8000c10190c */
[----:B------:R-:W2:Y:S01]  /*1a50*/  LDG.E R9, desc[UR12][R14.64+-0x800] ;  /* 0xfff8000c0e097981 */ /* 0x000ea2000c1e1900 */
[----:B------:R-:W-:Y:S01]  /*1a60*/  IMAD.MOV.U32 R0, RZ, RZ, 0x3bbb989d ;  /* 0x3bbb989dff007424 */ /* 0x000fe200078e00ff */
[----:B------:R-:W-:Y:S01]  /*1a70*/  MOV R13, 0x437c0000 ;  /* 0x437c0000000d7802 */ /* 0x000fe20000000f00 */
[----:B------:R-:W1:Y:S01]  /*1a80*/  MUFU.RCP R8, R3 ;  /* 0x0000000300087308 */ /* 0x000e620000001000 */
[----:B------:R-:W-:Y:S01]  /*1a90*/  BSSY.RECONVERGENT B2, `(.L_x_35) ;  /* 0x0000014000027945 */ /* 0x000fe20003800200 */
[----:B--2---:R-:W-:-:S04]  /*1aa0*/  FADD R9, -R4, R9 ;  /* 0x0000000904097221 */ /* 0x004fc80000000100 */
[----:B------:R-:W-:-:S04]  /*1ab0*/  FFMA.SAT R0, R9, R0, 0.5 ;  /* 0x3f00000009007423 */ /* 0x000fc80000002000 */
[----:B------:R-:W-:-:S04]  /*1ac0*/  FFMA.RM R0, R0, R13, 12582913 ;  /* 0x4b40000100007423 */ /* 0x000fc8000000400d */
[C---:B------:R-:W-:Y:S01]  /*1ad0*/  FADD R2, R0.reuse, -12583039 ;  /* 0xcb40007f00027421 */ /* 0x040fe20000000000 */
[----:B------:R-:W-:-:S03]  /*1ae0*/  SHF.L.U32 R0, R0, 0x17, RZ ;  /* 0x0000001700007819 */ /* 0x000fc600000006ff */
[----:B------:R-:W-:-:S04]  /*1af0*/  FFMA R2, R9, 1.4426950216293334961, -R2 ;  /* 0x3fb8aa3b09027823 */ /* 0x000fc80000000802 */
[----:B------:R-:W-:Y:S01]  /*1b00*/  FFMA R2, R9, 1.925963033500011079e-08, R2 ;  /* 0x32a5706009027823 */ /* 0x000fe20000000002 */
[----:B-1----:R-:W-:-:S03]  /*1b10*/  FFMA R9, -R3, R8, 1 ;  /* 0x3f80000003097423 */ /* 0x002fc60000000108 */
[----:B0-----:R-:W0:Y:S02]  /*1b20*/  MUFU.EX2 R7, R2 ;  /* 0x0000000200077308 */ /* 0x001e240000000800 */
[----:B0-----:R-:W-:Y:S01]  /*1b30*/  FMUL R12, R0, R7 ;  /* 0x00000007000c7220 */ /* 0x001fe20000400000 */
[----:B------:R-:W-:-:S05]  /*1b40*/  FFMA R0, R8, R9, R8 ;  /* 0x0000000908007223 */ /* 0x000fca0000000008 */
[----:B------:R-:W0:Y:S01]  /*1b50*/  FCHK P0, R12, R3 ;  /* 0x000000030c007302 */ /* 0x000e220000000000 */
[----:B------:R-:W-:-:S04]  /*1b60*/  FFMA R7, R0, R12, RZ ;  /* 0x0000000c00077223 */ /* 0x000fc800000000ff */
[----:B------:R-:W-:-:S04]  /*1b70*/  FFMA R8, -R3, R7, R12 ;  /* 0x0000000703087223 */ /* 0x000fc8000000010c */
[----:B------:R-:W-:Y:S01]  /*1b80*/  FFMA R7, R0, R8, R7 ;  /* 0x0000000800077223 */ /* 0x000fe20000000007 */
[----:B0-----:R-:W-:Y:S06]  /*1b90*/  @!P0 BRA `(.L_x_36) ;  /* 0x00000000000c8947 */ /* 0x001fec0003800000 */
[----:B------:R-:W-:Y:S01]  /*1ba0*/  IMAD.MOV.U32 R0, RZ, RZ, R12 ;  /* 0x000000ffff007224 */ /* 0x000fe200078e000c */
[----:B------:R-:W-:-:S07]  /*1bb0*/  MOV R2, 0x1bd0 ;  /* 0x00001bd000027802 */ /* 0x000fce0000000f00 */
[----:B------:R-:W-:Y:S05]  /*1bc0*/  CALL.REL.NOINC `($__internal_0_$__cuda_sm3x_div_rn_noftz_f32_slowpath) ;  /* 0x0000002c008c7944 */ /* 0x000fea0003c00000 */
.L_x_36:
[----:B------:R-:W-:Y:S05]  /*1bd0*/  BSYNC.RECONVERGENT B2 ;  /* 0x0000000000027941 */ /* 0x000fea0003800200 */
.L_x_35:
[----:B------:R0:W-:Y:S04]  /*1be0*/  STG.E desc[UR12][R10.64+-0x800], R7 ;  /* 0xfff800070a007986 */ /* 0x0001e8000c10190c */
[----:B------:R-:W2:Y:S01]  /*1bf0*/  LDG.E R9, desc[UR12][R14.64+-0x400] ;  /* 0xfffc000c0e097981 */ /* 0x000ea2000c1e1900 */
[----:B------:R-:W-:Y:S01]  /*1c00*/  HFMA2 R0, -RZ, RZ, 0.96630859375, -0.0022525787353515625 ;  /* 0x3bbb989dff007431 */ /* 0x000fe200000001ff */
[----:B------:R-:W-:Y:S01]  /*1c10*/  MOV R13, 0x437c0000 ;  /* 0x437c0000000d7802 */ /* 0x000fe20000000f00 */
[----:B------:R-:W1:Y:S01]  /*1c20*/  MUFU.RCP R8, R3 ;  /* 0x0000000300087308 */ /* 0x000e620000001000 */
[----:B------:R-:W-:Y:S01]  /*1c30*/  BSSY.RECONVERGENT B2, `(.L_x_37) ;  /* 0x0000014000027945 */ /* 0x000fe20003800200 */
[----:B--2---:R-:W-:-:S04]  /*1c40*/  FADD R9, -R4, R9 ;  /* 0x0000000904097221 */ /* 0x004fc80000000100 */
[----:B------:R-:W-:-:S04]  /*1c50*/  FFMA.SAT R0, R9, R0, 0.5 ;  /* 0x3f00000009007423 */ /* 0x000fc80000002000 */
[----:B------:R-:W-:-:S04]  /*1c60*/  FFMA.RM R0, R0, R13, 12582913 ;  /* 0x4b40000100007423 */ /* 0x000fc8000000400d */
[C---:B------:R-:W-:Y:S01]  /*1c70*/  FADD R2, R0.reuse, -12583039 ;  /* 0xcb40007f00027421 */ /* 0x040fe20000000000 */
[----:B------:R-:W-:-:S03]  /*1c80*/  IMAD.SHL.U32 R0, R0, 0x800000, RZ ;  /* 0x0080000000007824 */ /* 0x000fc600078e00ff */
        /* <DEDUP_REMOVED lines=14> */
.L_x_38:
[----:B------:R-:W-:Y:S05]  /*1d70*/  BSYNC.RECONVERGENT B2 ;  /* 0x0000000000027941 */ /* 0x000fea0003800200 */
.L_x_37:
[----:B------:R0:W-:Y:S04]  /*1d80*/  STG.E desc[UR12][R10.64+-0x400], R7 ;  /* 0xfffc00070a007986 */ /* 0x0001e8000c10190c */
[----:B------:R-:W2:Y:S01]  /*1d90*/  LDG.E R9, desc[UR12][R14.64] ;  /* 0x0000000c0e097981 */ /* 0x000ea2000c1e1900 */
[----:B------:R-:W-:Y:S02]  /*1da0*/  HFMA2 R0, -RZ, RZ, 0.96630859375, -0.0022525787353515625 ;  /* 0x3bbb989dff007431 */ /* 0x000fe400000001ff */
[----:B------:R-:W-:Y:S01]  /*1db0*/  IMAD.MOV.U32 R13, RZ, RZ, 0x437c0000 ;  /* 0x437c0000ff0d7424 */ /* 0x000fe200078e00ff */
        /* <DEDUP_REMOVED lines=21> */
.L_x_40:
[----:B------:R-:W-:Y:S05]  /*1f10*/  BSYNC.RECONVERGENT B2 ;  /* 0x0000000000027941 */ /* 0x000fea0003800200 */
.L_x_39:
        /* <DEDUP_REMOVED lines=25> */
.L_x_42:
[----:B------:R-:W-:Y:S05]  /*20b0*/  BSYNC.RECONVERGENT B2 ;  /* 0x0000000000027941 */ /* 0x000fea0003800200 */
.L_x_41:
        /* <DEDUP_REMOVED lines=25> */
.L_x_44:
[----:B------:R-:W-:Y:S05]  /*2250*/  BSYNC.RECONVERGENT B2 ;  /* 0x0000000000027941 */ /* 0x000fea0003800200 */
.L_x_43:
[----:B------:R0:W-:Y:S04]  /*2260*/  STG.E desc[UR12][R10.64+0x800], R7 ;  /* 0x000800070a007986 */ /* 0x0001e8000c10190c */
[----:B------:R-:W2:Y:S01]  /*2270*/  LDG.E R15, desc[UR12][R14.64+0xc00] ;  /* 0x000c000c0e0f7981 */ /* 0x000ea2000c1e1900 */
[----:B------:R-:W-:Y:S02]  /*2280*/  HFMA2 R9, -RZ, RZ, 0.96630859375, -0.0022525787353515625 ;  /* 0x3bbb989dff097431 */ /* 0x000fe400000001ff */
[----:B------:R-:W-:Y:S01]  /*2290*/  IMAD.MOV.U32 R13, RZ, RZ, 0x437c0000 ;  /* 0x437c0000ff0d7424 */ /* 0x000fe200078e00ff */
        /* <DEDUP_REMOVED lines=9> */
[----:B------:R-:W-:Y:S01]  /*2330*/  FFMA R9, R0, 1.925963033500011079e-08, R9 ;  /* 0x32a5706000097823 */ /* 0x000fe20000000009 */
[----:B------:R-:W-:-:S05]  /*2340*/  FFMA R0, R12, R7, R12 ;  /* 0x000000070c007223 */ /* 0x000fca000000000c */
[----:B------:R-:W0:Y:S02]  /*2350*/  MUFU.EX2 R9, R9 ;  /* 0x0000000900097308 */ /* 0x000e240000000800 */
[----:B0-----:R-:W-:-:S06]  /*2360*/  FMUL R8, R2, R9 ;  /* 0x0000000902087220 */ /* 0x001fcc0000400000 */
        /* <DEDUP_REMOVED lines=8> */
.L_x_46:
[----:B------:R-:W-:Y:S05]  /*23f0*/  BSYNC.RECONVERGENT B2 ;  /* 0x0000000000027941 */ /* 0x000fea0003800200 */
.L_x_45:
[----:B------:R1:W-:Y:S01]  /*2400*/  STG.E desc[UR12][R10.64+0xc00], R7 ;  /* 0x000c00070a007986 */ /* 0x0003e2000c10190c */
[----:B------:R-:W-:Y:S01]  /*2410*/  UIADD3 UR4, UPT, UPT, UR4, 0x800, URZ ;  /* 0x0000080004047890 */ /* 0x000fe2000fffe0ff */
[----:B------:R-:W-:Y:S01]  /*2420*/  VIADD R19, R19, 0x800 ;  /* 0x0000080013137836 */ /* 0x000fe20000000000 */
[----:B------:R-:W-:Y:S10]  /*2430*/  @P1 BRA `(.L_x_47) ;  /* 0xfffffff000941947 */ /* 0x000ff4000383ffff */
.L_x_30:
[----:B------:R-:W-:-:S13]  /*2440*/  ISETP.NE.AND P0, PT, R18, RZ, PT ;  /* 0x000000ff1200720c */ /* 0x000fda0003f05270 */
[----:B------:R-:W-:Y:S05]  /*2450*/  @!P0 EXIT ;  /* 0x000000000000894d */ /* 0x000fea0003800000 */
[----:B------:R-:W-:-:S13]  /*2460*/  ISETP.GE.U32.AND P0, PT, R18, 0x4, PT ;  /* 0x000000041200780c */ /* 0x000fda0003f06070 */
[----:B------:R-:W-:Y:S05]  /*2470*/  @!P0 BRA `(.L_x_48) ;  /* 0x0000000400b88947 */ /* 0x000fea0003800000 */
[----:B------:R-:W5:Y:S01]  /*2480*/  LDC.64 R14, c[0x0][0x380] ;  /* 0x0000e000ff0e7b82 */ /* 0x000f620000000a00 */
[----:B-123--:R-:W-:-:S05]  /*2490*/  IADD3 R10, PT, PT, R6, UR4, RZ ;  /* 0x00000004060a7c10 */ /* 0x00efca000fffe0ff */
[----:B-----5:R-:W-:-:S05]  /*24a0*/  IMAD.WIDE R14, R10, 0x4, R14 ;  /* 0x000000040a0e7825 */ /* 0x020fca00078e020e */
[----:B------:R-:W2:Y:S01]  /*24b0*/  LDG.E R7, desc[UR12][R14.64] ;  /* 0x0000000c0e077981 */ /* 0x000ea2000c1e1900 */
[----:B------:R-:W-:Y:S01]  /*24c0*/  MOV R0, 0x3bbb989d ;  /* 0x3bbb989d00007802 */ /* 0x000fe20000000f00 */
[----:B------:R-:W-:Y:S01]  /*24d0*/  IMAD.MOV.U32 R9, RZ, RZ, 0x437c0000 ;  /* 0x437c0000ff097424 */ /* 0x000fe200078e00ff */
[----:B0-----:R-:W0:Y:S01]  /*24e0*/  MUFU.RCP R8, R3 ;  /* 0x0000000300087308 */ /* 0x001e220000001000 */
[----:B------:R-:W-:Y:S01]  /*24f0*/  BSSY.RECONVERGENT B2, `(.L_x_49) ;  /* 0x0000014000027945 */ /* 0x000fe20003800200 */
[----:B--2---:R-:W-:-:S04]  /*2500*/  FADD R7, -R4, R7 ;  /* 0x0000000704077221 */ /* 0x004fc80000000100 */
[----:B------:R-:W-:-:S04]  /*2510*/  FFMA.SAT R0, R7, R0, 0.5 ;  /* 0x3f00000007007423 */ /* 0x000fc80000002000 */
[----:B------:R-:W-:Y:S01]  /*2520*/  FFMA.RM R0, R0, R9, 12582913 ;  /* 0x4b40000100007423 */ /* 0x000fe20000004009 */
[----:B0-----:R-:W-:-:S03]  /*2530*/  FFMA R9, -R3, R8, 1 ;  /* 0x3f80000003097423 */ /* 0x001fc60000000108 */
        /* <DEDUP_REMOVED lines=14> */
[----:B----4-:R-:W-:Y:S05]  /*2620*/  CALL.REL.NOINC `($__internal_0_$__cuda_sm3x_div_rn_noftz_f32_slowpath) ;  /* 0x0000002000f47944 */ /* 0x010fea0003c00000 */
.L_x_50:
[----:B------:R-:W-:Y:S05]  /*2630*/  BSYNC.RECONVERGENT B2 ;  /* 0x0000000000027941 */ /* 0x000fea0003800200 */
.L_x_49:
[----:B------:R-:W0:Y:S02]  /*2640*/  LDC.64 R8, c[0x0][0x390] ;  /* 0x0000e400ff087b82 */ /* 0x000e240000000a00 */
[----:B0-----:R-:W-:-:S05]  /*2650*/  IMAD.WIDE R10, R10, 0x4, R8 ;  /* 0x000000040a0a7825 */ /* 0x001fca00078e0208 */
[----:B------:R0:W-:Y:S04]  /*2660*/  STG.E desc[UR12][R10.64], R7 ;  /* 0x000000070a007986 */ /* 0x0001e8000c10190c */
[----:B------:R-:W2:Y:S01]  /*2670*/  LDG.E R9, desc[UR12][R14.64+0x400] ;  /* 0x0004000c0e097981 */ /* 0x000ea2000c1e1900 */
[----:B------:R-:W-:Y:S02]  /*2680*/  HFMA2 R0, -RZ, RZ, 0.96630859375, -0.0022525787353515625 ;  /* 0x3bbb989dff007431 */ /* 0x000fe400000001ff */
[----:B----4-:R-:W-:Y:S01]  /*2690*/  IMAD.MOV.U32 R13, RZ, RZ, 0x437c0000 ;  /* 0x437c0000ff0d7424 */ /* 0x010fe200078e00ff */
        /* <DEDUP_REMOVED lines=21> */
.L_x_52:
[----:B------:R-:W-:Y:S05]  /*27f0*/  BSYNC.RECONVERGENT B2 ;  /* 0x0000000000027941 */ /* 0x000fea0003800200 */
.L_x_51:
[----:B------:R0:W-:Y:S04]  /*2800*/  STG.E desc[UR12][R10.64+0x400], R7 ;  /* 0x000400070a007986 */ /* 0x0001e8000c10190c */
[----:B------:R-:W2:Y:S01]  /*2810*/  LDG.E R9, desc[UR12][R14.64+0x800] ;  /* 0x0008000c0e097981 */ /* 0x000ea2000c1e1900 */
[----:B------:R-:W-:Y:S01]  /*2820*/  MOV R0, 0x3bbb989d ;  /* 0x3bbb989d00007802 */ /* 0x000fe20000000f00 */
        /* <DEDUP_REMOVED lines=22> */
.L_x_54:
[----:B------:R-:W-:Y:S05]  /*2990*/  BSYNC.RECONVERGENT B2 ;  /* 0x0000000000027941 */ /* 0x000fea0003800200 */
.L_x_53:
        /* <DEDUP_REMOVED lines=25> */
.L_x_56:
[----:B------:R-:W-:Y:S05]  /*2b30*/  BSYNC.RECONVERGENT B2 ;  /* 0x0000000000027941 */ /* 0x000fea0003800200 */
.L_x_55:
[----:B------:R0:W-:Y:S01]  /*2b40*/  STG.E desc[UR12][R10.64+0xc00], R7 ;  /* 0x000c00070a007986 */ /* 0x0001e2000c10190c */
[----:B------:R-:W-:-:S12]  /*2b50*/  UIADD3 UR4, UPT, UPT, UR4, 0x400, URZ ;  /* 0x0000040004047890 */ /* 0x000fd8000fffe0ff */
.L_x_48:
[----:B------:R-:W-:-:S13]  /*2b60*/  LOP3.LUT P0, R16, R16, 0x3, RZ, 0xc0, !PT ;  /* 0x0000000310107812 */ /* 0x000fda000780c0ff */
[----:B------:R-:W-:Y:S05]  /*2b70*/  @!P0 EXIT ;  /* 0x000000000000894d */ /* 0x000fea0003800000 */
[----:B------:R-:W-:-:S13]  /*2b80*/  ISETP.NE.AND P0, PT, R16, 0x1, PT ;  /* 0x000000011000780c */ /* 0x000fda0003f05270 */
[----:B------:R-:W-:Y:S05]  /*2b90*/  @!P0 BRA `(.L_x_57) ;  /* 0x0000000000e88947 */ /* 0x000fea0003800000 */
[----:B------:R-:W5:Y:S01]  /*2ba0*/  LDC.64 R14, c[0x0][0x380] ;  /* 0x0000e000ff0e7b82 */ /* 0x000f620000000a00 */
[----:B0123--:R-:W-:-:S05]  /*2bb0*/  IADD3 R10, PT, PT, R6, UR4, RZ ;  /* 0x00000004060a7c10 */ /* 0x00ffca000fffe0ff */
[----:B-----5:R-:W-:-:S05]  /*2bc0*/  IMAD.WIDE R14, R10, 0x4, R14 ;  /* 0x000000040a0e7825 */ /* 0x020fca00078e020e */
[----:B------:R-:W2:Y:S01]  /*2bd0*/  LDG.E R7, desc[UR12][R14.64] ;  /* 0x0000000c0e077981 */ /* 0x000ea2000c1e1900 */
[----:B------:R-:W-:Y:S01]  /*2be0*/  IMAD.MOV.U32 R0, RZ, RZ, 0x3bbb989d ;  /* 0x3bbb989dff007424 */ /* 0x000fe200078e00ff */
[----:B------:R-:W-:Y:S01]  /*2bf0*/  MOV R9, 0x437c0000 ;  /* 0x437c000000097802 */ /* 0x000fe20000000f00 */
[----:B------:R-:W0:Y:S01]  /*2c00*/  MUFU.RCP R8, R3 ;  /* 0x0000000300087308 */ /* 0x000e220000001000 */
        /* <DEDUP_REMOVED lines=20> */
.L_x_59:
[----:B------:R-:W-:Y:S05]  /*2d50*/  BSYNC.RECONVERGENT B2 ;  /* 0x0000000000027941 */ /* 0x000fea0003800200 */
.L_x_58:
[----:B------:R-:W0:Y:S02]  /*2d60*/  LDC.64 R8, c[0x0][0x390] ;  /* 0x0000e400ff087b82 */ /* 0x000e240000000a00 */
[----:B0-----:R-:W-:-:S05]  /*2d70*/  IMAD.WIDE R10, R10, 0x4, R8 ;  /* 0x000000040a0a7825 */ /* 0x001fca00078e0208 */
[----:B------:R0:W-:Y:S04]  /*2d80*/  STG.E desc[UR12][R10.64], R7 ;  /* 0x000000070a007986 */ /* 0x0001e8000c10190c */
[----:B------:R-:W2:Y:S01]  /*2d90*/  LDG.E R15, desc[UR12][R14.64+0x400] ;  /* 0x0004000c0e0f7981 */ /* 0x000ea2000c1e1900 */
[----:B----4-:R-:W-:Y:S02]  /*2da0*/  HFMA2 R13, -RZ, RZ, 3.7421875, 0 ;  /* 0x437c0000ff0d7431 */ /* 0x010fe400000001ff */
        /* <DEDUP_REMOVED lines=22> */
.L_x_61:
[----:B------:R-:W-:Y:S05]  /*2f10*/  BSYNC.RECONVERGENT B2 ;  /* 0x0000000000027941 */ /* 0x000fea0003800200 */
.L_x_60:
[----:B------:R0:W-:Y:S01]  /*2f20*/  STG.E desc[UR12][R10.64+0x400], R7 ;  /* 0x000400070a007986 */ /* 0x0001e2000c10190c */
[----:B------:R-:W-:-:S12]  /*2f30*/  UIADD3 UR4, UPT, UPT, UR4, 0x200, URZ ;  /* 0x0000020004047890 */ /* 0x000fd8000fffe0ff */
.L_x_57:
[----:B------:R-:W-:-:S13]  /*2f40*/  LOP3.LUT P0, RZ, R5, 0x100, RZ, 0xc0, !PT ;  /* 0x0000010005ff7812 */ /* 0x000fda000780c0ff */
[----:B------:R-:W-:Y:S05]  /*2f50*/  @P0 EXIT ;  /* 0x000000000000094d */ /* 0x000fea0003800000 */
[----:B---3--:R-:W3:Y:S01]  /*2f60*/  LDC.64 R8, c[0x0][0x380] ;  /* 0x0000e000ff087b82 */ /* 0x008ee20000000a00 */
[----:B------:R-:W-:-:S04]  /*2f70*/  VIADD R6, R6, UR4 ;  /* 0x0000000406067c36 */ /* 0x000fc80008000000 */
[----:B---3--:R-:W-:-:S06]  /*2f80*/  IMAD.WIDE R8, R6, 0x4, R8 ;  /* 0x0000000406087825 */ /* 0x008fcc00078e0208 */
[----:B------:R-:W3:Y:S01]  /*2f90*/  LDG.E R9, desc[UR12][R8.64] ;  /* 0x0000000c08097981 */ /* 0x000ee2000c1e1900 */
[----:B01----:R-:W-:Y:S01]  /*2fa0*/  HFMA2 R7, -RZ, RZ, 3.7421875, 0 ;  /* 0x437c0000ff077431 */ /* 0x003fe200000001ff */
[----:B------:R-:W-:Y:S01]  /*2fb0*/  MOV R5, 0x3bbb989d ;  /* 0x3bbb989d00057802 */ /* 0x000fe20000000f00 */
[----:B------:R-:W0:Y:S01]  /*2fc0*/  MUFU.RCP R2, R3 ;  /* 0x0000000300027308 */ /* 0x000e220000001000 */
[----:B------:R-:W-:Y:S01]  /*2fd0*/  BSSY.RECONVERGENT B2, `(.L_x_62) ;  /* 0x0000015000027945 */ /* 0x000fe20003800200 */
[----:B---3--:R-:W-:-:S04]  /*2fe0*/  FADD R4, -R4, R9 ;  /* 0x0000000904047221 */ /* 0x008fc80000000100 */
[----:B------:R-:W-:-:S04]  /*2ff0*/  FFMA.SAT R0, R4, R5, 0.5 ;  /* 0x3f00000004007423 */ /* 0x000fc80000002005 */
[----:B------:R-:W-:Y:S01]  /*3000*/  FFMA.RM R0, R0, R7, 12582913 ;  /* 0x4b40000100007423 */ /* 0x000fe20000004007 */
[----:B0-----:R-:W-:-:S03]  /*3010*/  FFMA R7, -R3, R2, 1 ;  /* 0x3f80000003077423 */ /* 0x001fc60000000102 */
[C---:B------:R-:W-:Y:S01]  /*3020*/  FADD R5, R0.reuse, -12583039 ;  /* 0xcb40007f00057421 */ /* 0x040fe20000000000 */
[----:B------:R-:W-:-:S03]  /*3030*/  SHF.L.U32 R0, R0, 0x17, RZ ;  /* 0x0000001700007819 */ /* 0x000fc600000006ff */
[----:B------:R-:W-:-:S04]  /*3040*/  FFMA R5, R4, 1.4426950216293334961, -R5 ;  /* 0x3fb8aa3b04057823 */ /* 0x000fc80000000805 */
[----:B------:R-:W-:-:S06]  /*3050*/  FFMA R5, R4, 1.925963033500011079e-08, R5 ;  /* 0x32a5706004057823 */ /* 0x000fcc0000000005 */
        /* <DEDUP_REMOVED lines=10> */
[----:B--2-4-:R-:W-:Y:S05]  /*3100*/  CALL.REL.NOINC `($__internal_0_$__cuda_sm3x_div_rn_noftz_f32_slowpath) ;  /* 0x00000018003c7944 */ /* 0x014fea0003c00000 */
[----:B------:R-:W-:-:S07]  /*3110*/  MOV R9, R7 ;  /* 0x0000000700097202 */ /* 0x000fce0000000f00 */
.L_x_63:
[----:B------:R-:W-:Y:S05]  /*3120*/  BSYNC.RECONVERGENT B2 ;  /* 0x0000000000027941 */ /* 0x000fea0003800200 */
.L_x_62:
[----:B------:R-:W0:Y:S02]  /*3130*/  LDC.64 R2, c[0x0][0x390] ;  /* 0x0000e400ff027b82 */ /* 0x000e240000000a00 */
[----:B0-----:R-:W-:-:S05]  /*3140*/  IMAD.WIDE R6, R6, 0x4, R2 ;  /* 0x0000000406067825 */ /* 0x001fca00078e0202 */
[----:B------:R-:W-:Y:S01]  /*3150*/  STG.E desc[UR12][R6.64], R9 ;  /* 0x0000000906007986 */ /* 0x000fe2000c10190c */
[----:B------:R-:W-:Y:S05]  /*3160*/  EXIT ;  /* 0x000000000000794d */ /* 0x000fea0003800000 */
.L_x_2:
[----:B------:R-:W-:Y:S01]  /*3170*/  HFMA2 R7, -RZ, RZ, 0, 9.5367431640625e-07 ;  /* 0x00000010ff077431 */ /* 0x000fe200000001ff */
[----:B------:R-:W-:Y:S01]  /*3180*/  BSSY B0, `(.L_x_64) ;  /* 0x0000006000007945 */ /* 0x000fe20003800000 */
[----:B------:R-:W-:Y:S01]  /*3190*/  MOV R5, 0x1f ;  /* 0x0000001f00057802 */ /* 0x000fe20000000f00 */
[----:B------:R-:W-:-:S07]  /*31a0*/  IMAD.MOV.U32 R0, RZ, RZ, -0x1 ;  /* 0xffffffffff007424 */ /* 0x000fce00078e00ff */
[----:B0----5:R-:W-:Y:S05]  /*31b0*/  WARPSYNC.COLLECTIVE R0, `(.L_x_65) ;  /* 0x0000000000087348 */ /* 0x021fea0003c00000 */
[----:B-----5:R1:W2:Y:S02]  /*31c0*/  SHFL.DOWN P0, R10, R8, R7, R5 ;  /* 0x08000007080a7389 */ /* 0x0202a40000000005 */
[----:B012---:R-:W-:Y:S05]  /*31d0*/  ENDCOLLECTIVE ;  /* 0x000000000000791b */ /* 0x007fea0003800000 */
.L_x_65:
[----:B------:R-:W-:Y:S05]  /*31e0*/  BSYNC B0 ;  /* 0x0000000000007941 */ /* 0x000fea0003800000 */
.L_x_64:
[----:B------:R-:W-:Y:S01]  /*31f0*/  HFMA2 R7, -RZ, RZ, 0, 4.76837158203125e-07 ;  /* 0x00000008ff077431 */ /* 0x000fe200000001ff */
[----:B------:R-:W-:Y:S02]  /*3200*/  FMNMX R8, R8, R10, !PT ;  /* 0x0000000a08087209 */ /* 0x000fe40007800000 */
[----:B------:R-:W-:Y:S02]  /*3210*/  MOV R5, 0x1f ;  /* 0x0000001f00057802 */ /* 0x000fe40000000f00 */
[----:B------:R-:W-:-:S07]  /*3220*/  MOV R0, 0xffffffff ;  /* 0xffffffff00007802 */ /* 0x000fce0000000f00 */
[----:B------:R-:W-:Y:S05]  /*3230*/  WARPSYNC.COLLECTIVE R0, `(.L_x_66) ;  /* 0x0000000000087348 */ /* 0x000fea0003c00000 */
[----:B------:R0:W1:Y:S02]  /*3240*/  SHFL.DOWN P0, R10, R8, R7, R5 ;  /* 0x08000007080a7389 */ /* 0x0000640000000005 */
[----:B01----:R-:W-:Y:S05]  /*3250*/  ENDCOLLECTIVE ;  /* 0x000000000000791b */ /* 0x003fea0003800000 */
.L_x_66:
[----:B------:R-:W-:Y:S01]  /*3260*/  HFMA2 R7, -RZ, RZ, 0, 2.384185791015625e-07 ;  /* 0x00000004ff077431 */ /* 0x000fe200000001ff */
[----:B------:R-:W-:-:S05]  /*3270*/  FMNMX R17, R8, R10, !PT ;  /* 0x0000000a08117209 */ /* 0x000fca0007800000 */
[----:B------:R-:W-:-:S07]  /*3280*/  IMAD.MOV.U32 R8, RZ, RZ, R17 ;  /* 0x000000ffff087224 */ /* 0x000fce00078e0011 */
[----:B------:R-:W-:Y:S05]  /*3290*/  WARPSYNC.COLLECTIVE R0, `(.L_x_67) ;  /* 0x0000000000087348 */ /* 0x000fea0003c00000 */
[----:B------:R0:W1:Y:S02]  /*32a0*/  SHFL.DOWN P0, R10, R8, R7, R5 ;  /* 0x08000007080a7389 */ /* 0x0000640000000005 */
[----:B01----:R-:W-:Y:S05]  /*32b0*/  ENDCOLLECTIVE ;  /* 0x000000000000791b */ /* 0x003fea0003800000 */
.L_x_67:
[----:B------:R-:W-:Y:S01]  /*32c0*/  HFMA2 R7, -RZ, RZ, 0, 1.1920928955078125e-07 ;  /* 0x00000002ff077431 */ /* 0x000fe200000001ff */
[----:B------:R-:W-:-:S04]  /*32d0*/  FMNMX R18, R17, R10, !PT ;  /* 0x0000000a11127209 */ /* 0x000fc80007800000 */
[----:B------:R-:W-:-:S07]  /*32e0*/  MOV R8, R18 ;  /* 0x0000001200087202 */ /* 0x000fce0000000f00 */
[----:B------:R-:W-:Y:S05]  /*32f0*/  WARPSYNC.COLLECTIVE R0, `(.L_x_68) ;  /* 0x0000000000087348 */ /* 0x000fea0003c00000 */
[----:B------:R0:W1:Y:S02]  /*3300*/  SHFL.DOWN P0, R10, R8, R7, R5 ;  /* 0x08000007080a7389 */ /* 0x0000640000000005 */
[----:B01----:R-:W-:Y:S05]  /*3310*/  ENDCOLLECTIVE ;  /* 0x000000000000791b */ /* 0x003fea0003800000 */
.L_x_68:
[----:B------:R-:W-:Y:S02]  /*3320*/  MOV R7, 0x1 ;  /* 0x0000000100077802 */ /* 0x000fe40000000f00 */
[----:B------:R-:W-:-:S05]  /*3330*/  FMNMX R21, R18, R10, !PT ;  /* 0x0000000a12157209 */ /* 0x000fca0007800000 */
[----:B------:R-:W-:-:S07]  /*3340*/  IMAD.MOV.U32 R8, RZ, RZ, R21 ;  /* 0x000000ffff087224 */ /* 0x000fce00078e0015 */
[----:B------:R-:W-:Y:S05]  /*3350*/  WARPSYNC.COLLECTIVE R0, `(.L_x_69) ;  /* 0x0000000000087348 */ /* 0x000fea0003c00000 */
[----:B------:R0:W1:Y:S02]  /*3360*/  SHFL.DOWN P0, R10, R8, R7, R5 ;  /* 0x08000007080a7389 */ /* 0x0000640000000005 */
[----:B01----:R-:W-:Y:S05]  /*3370*/  ENDCOLLECTIVE ;  /* 0x000000000000791b */ /* 0x003fea0003800000 */
.L_x_69:
[----:B------:R-:W-:Y:S05]  /*3380*/  BRA `(.L_x_70) ;  /* 0xffffffcc00dc7947 */ /* 0x000fea000383ffff */
.L_x_5:
[----:B------:R-:W-:Y:S01]  /*3390*/  HFMA2 R7, -RZ, RZ, 0, 9.5367431640625e-07 ;  /* 0x00000010ff077431 */ /* 0x000fe200000001ff */
[----:B------:R-:W-:Y:S01]  /*33a0*/  MOV R5, 0x1f ;  /* 0x0000001f00057802 */ /* 0x000fe20000000f00 */
[----:B------:R-:W-:-:S07]  /*33b0*/  IMAD.MOV.U32 R0, RZ, RZ, -0x1 ;  /* 0xffffffffff007424 */ /* 0x000fce00078e00ff */
[----:B01234-:R-:W-:Y:S05]  /*33c0*/  WARPSYNC.COLLECTIVE R0, `(.L_x_71) ;  /* 0x0000000000087348 */ /* 0x01ffea0003c00000 */
[----:B--2-4-:R2:W4:Y:S02]  /*33d0*/  SHFL.DOWN P0, R10, R8, R7, R5 ;  /* 0x08000007080a7389 */ /* 0x0145240000000005 */
[----:B01234-:R-:W-:Y:S05]  /*33e0*/  ENDCOLLECTIVE ;  /* 0x000000000000791b */ /* 0x01ffea0003800000 */
.L_x_71:
[----:B------:R-:W-:Y:S01]  /*33f0*/  HFMA2 R7, -RZ, RZ, 0, 4.76837158203125e-07 ;  /* 0x00000008ff077431 */ /* 0x000fe200000001ff */
[----:B------:R-:W-:-:S04]  /*3400*/  FMNMX R17, R8, R10, !PT ;  /* 0x0000000a08117209 */ /* 0x000fc80007800000 */
[----:B------:R-:W-:-:S07]  /*3410*/  MOV R8, R17 ;  /* 0x0000001100087202 */ /* 0x000fce0000000f00 */
[----:B------:R-:W-:Y:S05]  /*3420*/  WARPSYNC.COLLECTIVE R0, `(.L_x_72) ;  /* 0x0000000000087348 */ /* 0x000fea0003c00000 */
[----:B------:R0:W1:Y:S02]  /*3430*/  SHFL.DOWN P0, R10, R8, R7, R5 ;  /* 0x08000007080a7389 */ /* 0x0000640000000005 */
[----:B01----:R-:W-:Y:S05]  /*3440*/  ENDCOLLECTIVE ;  /* 0x000000000000791b */ /* 0x003fea0003800000 */
.L_x_72:
[----:B------:R-:W-:Y:S01]  /*3450*/  IMAD.MOV.U32 R7, RZ, RZ, 0x4 ;  /* 0x00000004ff077424 */ /* 0x000fe200078e00ff */
[----:B------:R-:W-:-:S04]  /*3460*/  FMNMX R18, R17, R10, !PT ;  /* 0x0000000a11127209 */ /* 0x000fc80007800000 */
[----:B------:R-:W-:-:S07]  /*3470*/  MOV R8, R18 ;  /* 0x0000001200087202 */ /* 0x000fce0000000f00 */
[----:B------:R-:W-:Y:S05]  /*3480*/  WARPSYNC.COLLECTIVE R0, `(.L_x_73) ;  /* 0x0000000000087348 */ /* 0x000fea0003c00000 */
[----:B------:R0:W1:Y:S02]  /*3490*/  SHFL.DOWN P0, R10, R8, R7, R5 ;  /* 0x08000007080a7389 */ /* 0x0000640000000005 */
[----:B01----:R-:W-:Y:S05]  /*34a0*/  ENDCOLLECTIVE ;  /* 0x000000000000791b */ /* 0x003fea0003800000 */
.L_x_73:
[----:B------:R-:W-:Y:S01]  /*34b0*/  HFMA2 R7, -RZ, RZ, 0, 1.1920928955078125e-07 ;  /* 0x00000002ff077431 */ /* 0x000fe200000001ff */
[----:B------:R-:W-:-:S04]  /*34c0*/  FMNMX R21, R18, R10, !PT ;  /* 0x0000000a12157209 */ /* 0x000fc80007800000 */
[----:B------:R-:W-:-:S07]  /*34d0*/  MOV R8, R21 ;  /* 0x0000001500087202 */ /* 0x000fce0000000f00 */
[----:B------:R-:W-:Y:S05]  /*34e0*/  WARPSYNC.COLLECTIVE R0, `(.L_x_74) ;  /* 0x0000000000087348 */ /* 0x000fea0003c00000 */
[----:B------:R0:W1:Y:S02]  /*34f0*/  SHFL.DOWN P0, R10, R8, R7, R5 ;  /* 0x08000007080a7389 */ /* 0x0000640000000005 */
[----:B01----:R-:W-:Y:S05]  /*3500*/  ENDCOLLECTIVE ;  /* 0x000000000000791b */ /* 0x003fea0003800000 */
.L_x_74:
[----:B------:R-:W-:Y:S05]  /*3510*/  BRA `(.L_x_75) ;  /* 0xffffffcc00c47947 */ /* 0x000fea000383ffff */
.L_x_6:
[----:B------:R-:W-:Y:S01]  /*3520*/  BSSY B1, `(.L_x_76) ;  /* 0x0000007000017945 */ /* 0x000fe20003800000 */
[----:B------:R-:W-:Y:S01]  /*3530*/  MOV R7, 0x1 ;  /* 0x0000000100077802 */ /* 0x000fe20000000f00 */
[----:B------:R-:W-:Y:S01]  /*3540*/  IMAD.MOV.U32 R5, RZ, RZ, 0x1f ;  /* 0x0000001fff057424 */ /* 0x000fe200078e00ff */
[----:B------:R-:W-:-:S07]  /*3550*/  MOV R0, 0xffffffff ;  /* 0xffffffff00007802 */ /* 0x000fce0000000f00 */
[----:B01-3--:R-:W-:Y:S05]  /*3560*/  WARPSYNC.COLLECTIVE R0, `(.L_x_77) ;  /* 0x0000000000087348 */ /* 0x00bfea0003c00000 */
[----:B------:R2:W4:Y:S02]  /*3570*/  SHFL.DOWN P0, R10, R8, R7, R5 ;  /* 0x08000007080a7389 */ /* 0x0005240000000005 */
[----:B01234-:R-:W-:Y:S05]  /*3580*/  ENDCOLLECTIVE ;  /* 0x000000000000791b */ /* 0x01ffea0003800000 */
.L_x_77:
[----:B------:R-:W-:Y:S05]  /*3590*/  BSYNC B1 ;  /* 0x0000000000017941 */ /* 0x000fea0003800000 */
.L_x_76:
[----:B------:R-:W-:Y:S05]  /*35a0*/  BRA `(.L_x_4) ;  /* 0xffffffcc00ac7947 */ /* 0x000fea000383ffff */
.L_x_7:
[----:B------:R-:W-:Y:S01]  /*35b0*/  HFMA2 R7, -RZ, RZ, 0, 9.5367431640625e-07 ;  /* 0x00000010ff077431 */ /* 0x000fe200000001ff */
[----:B------:R-:W-:Y:S01]  /*35c0*/  BSSY B0, `(.L_x_78) ;  /* 0x0000006000007945 */ /* 0x000fe20003800000 */
[----:B------:R-:W-:Y:S01]  /*35d0*/  MOV R5, 0x1f ;  /* 0x0000001f00057802 */ /* 0x000fe20000000f00 */
[----:B------:R-:W-:-:S07]  /*35e0*/  IMAD.MOV.U32 R0, RZ, RZ, -0x1 ;  /* 0xffffffffff007424 */ /* 0x000fce00078e00ff */
[----:B012345:R-:W-:Y:S05]  /*35f0*/  WARPSYNC.COLLECTIVE R0, `(.L_x_79) ;  /* 0x0000000000087348 */ /* 0x03ffea0003c00000 */
[----:B--2--5:R2:W0:Y:S02]  /*3600*/  SHFL.DOWN P0, R10, R8, R7, R5 ;  /* 0x08000007080a7389 */ /* 0x0244240000000005 */
[----:B01234-:R-:W-:Y:S05]  /*3610*/  ENDCOLLECTIVE ;  /* 0x000000000000791b */ /* 0x01ffea0003800000 */
.L_x_79:
[----:B------:R-:W-:Y:S05]  /*3620*/  BSYNC B0 ;  /* 0x0000000000007941 */ /* 0x000fea0003800000 */
.L_x_78:
[----:B------:R-:W-:Y:S01]  /*3630*/  HFMA2 R7, -RZ, RZ, 0, 4.76837158203125e-07 ;  /* 0x00000008ff077431 */ /* 0x000fe200000001ff */
[----:B------:R-:W-:Y:S02]  /*3640*/  FMNMX R8, R8, R10, !PT ;  /* 0x0000000a08087209 */ /* 0x000fe40007800000 */
[----:B------:R-:W-:Y:S02]  /*3650*/  MOV R5, 0x1f ;  /* 0x0000001f00057802 */ /* 0x000fe40000000f00 */
[----:B------:R-:W-:-:S07]  /*3660*/  MOV R0, 0xffffffff ;  /* 0xffffffff00007802 */ /* 0x000fce0000000f00 */
[----:B------:R-:W-:Y:S05]  /*3670*/  WARPSYNC.COLLECTIVE R0, `(.L_x_80) ;  /* 0x0000000000087348 */ /* 0x000fea0003c00000 */
[----:B------:R0:W1:Y:S02]  /*3680*/  SHFL.DOWN P0, R10, R8, R7, R5 ;  /* 0x08000007080a7389 */ /* 0x0000640000000005 */
[----:B01----:R-:W-:Y:S05]  /*3690*/  ENDCOLLECTIVE ;  /* 0x000000000000791b */ /* 0x003fea0003800000 */
.L_x_80:
[----:B------:R-:W-:Y:S01]  /*36a0*/  HFMA2 R7, -RZ, RZ, 0, 2.384185791015625e-07 ;  /* 0x00000004ff077431 */ /* 0x000fe200000001ff */
[----:B------:R-:W-:-:S05]  /*36b0*/  FMNMX R2, R8, R10, !PT ;  /* 0x0000000a08027209 */ /* 0x000fca0007800000 */
[----:B------:R-:W-:-:S07]  /*36c0*/  IMAD.MOV.U32 R8, RZ, RZ, R2 ;  /* 0x000000ffff087224 */ /* 0x000fce00078e0002 */
[----:B------:R-:W-:Y:S05]  /*36d0*/  WARPSYNC.COLLECTIVE R0, `(.L_x_81) ;  /* 0x0000000000087348 */ /* 0x000fea0003c00000 */
[----:B------:R0:W1:Y:S02]  /*36e0*/  SHFL.DOWN P0, R10, R8, R7, R5 ;  /* 0x08000007080a7389 */ /* 0x0000640000000005 */
[----:B01----:R-:W-:Y:S05]  /*36f0*/  ENDCOLLECTIVE ;  /* 0x000000000000791b */ /* 0x003fea0003800000 */
.L_x_81:
[----:B------:R-:W-:Y:S01]  /*3700*/  HFMA2 R7, -RZ, RZ, 0, 1.1920928955078125e-07 ;  /* 0x00000002ff077431 */ /* 0x000fe200000001ff */
[----:B------:R-:W-:-:S04]  /*3710*/  FMNMX R3, R2, R10, !PT ;  /* 0x0000000a02037209 */ /* 0x000fc80007800000 */
[----:B------:R-:W-:-:S07]  /*3720*/  MOV R8, R3 ;  /* 0x0000000300087202 */ /* 0x000fce0000000f00 */
[----:B------:R-:W-:Y:S05]  /*3730*/  WARPSYNC.COLLECTIVE R0, `(.L_x_82) ;  /* 0x0000000000087348 */ /* 0x000fea0003c00000 */
[----:B------:R0:W1:Y:S02]  /*3740*/  SHFL.DOWN P0, R10, R8, R7, R5 ;  /* 0x08000007080a7389 */ /* 0x0000640000000005 */
[----:B01----:R-:W-:Y:S05]  /*3750*/  ENDCOLLECTIVE ;  /* 0x000000000000791b */ /* 0x003fea0003800000 */
.L_x_82:
[----:B------:R-:W-:Y:S02]  /*3760*/  MOV R7, 0x1 ;  /* 0x0000000100077802 */ /* 0x000fe40000000f00 */
[----:B------:R-:W-:-:S05]  /*3770*/  FMNMX R17, R3, R10, !PT ;  /* 0x0000000a03117209 */ /* 0x000fca0007800000 */
[----:B------:R-:W-:-:S07]  /*3780*/  IMAD.MOV.U32 R8, RZ, RZ, R17 ;  /* 0x000000ffff087224 */ /* 0x000fce00078e0011 */
[----:B------:R-:W-:Y:S05]  /*3790*/  WARPSYNC.COLLECTIVE R0, `(.L_x_83) ;  /* 0x0000000000087348 */ /* 0x000fea0003c00000 */
[----:B------:R0:W1:Y:S02]  /*37a0*/  SHFL.DOWN P0, R10, R8, R7, R5 ;  /* 0x08000007080a7389 */ /* 0x0000640000000005 */
[----:B01----:R-:W-:Y:S05]  /*37b0*/  ENDCOLLECTIVE ;  /* 0x000000000000791b */ /* 0x003fea0003800000 */
.L_x_83:
[----:B------:R-:W-:Y:S05]  /*37c0*/  BRA `(.L_x_84) ;  /* 0xffffffcc005c7947 */ /* 0x000fea000383ffff */
.L_x_10:
[----:B------:R-:W-:Y:S01]  /*37d0*/  HFMA2 R7, -RZ, RZ, 0, 9.5367431640625e-07 ;  /* 0x00000010ff077431 */ /* 0x000fe200000001ff */
[----:B------:R-:W-:Y:S01]  /*37e0*/  MOV R5, 0x1f ;  /* 0x0000001f00057802 */ /* 0x000fe20000000f00 */
[----:B------:R-:W-:-:S07]  /*37f0*/  IMAD.MOV.U32 R0, RZ, RZ, -0x1 ;  /* 0xffffffffff007424 */ /* 0x000fce00078e00ff */
[----:B01234-:R-:W-:Y:S05]  /*3800*/  WARPSYNC.COLLECTIVE R0, `(.L_x_85) ;  /* 0x0000000000087348 */ /* 0x01ffea0003c00000 */
[----:B0-2---:R0:W2:Y:S02]  /*3810*/  SHFL.DOWN P0, R10, R8, R7, R5 ;  /* 0x08000007080a7389 */ /* 0x0050a40000000005 */
[----:B01234-:R-:W-:Y:S05]  /*3820*/  ENDCOLLECTIVE ;  /* 0x000000000000791b */ /* 0x01ffea0003800000 */
.L_x_85:
[----:B------:R-:W-:Y:S01]  /*3830*/  HFMA2 R7, -RZ, RZ, 0, 4.76837158203125e-07 ;  /* 0x00000008ff077431 */ /* 0x000fe200000001ff */
[----:B------:R-:W-:-:S04]  /*3840*/  FMNMX R2, R8, R10, !PT ;  /* 0x0000000a08027209 */ /* 0x000fc80007800000 */
[----:B------:R-:W-:-:S07]  /*3850*/  MOV R8, R2 ;  /* 0x0000000200087202 */ /* 0x000fce0000000f00 */
[----:B------:R-:W-:Y:S05]  /*3860*/  WARPSYNC.COLLECTIVE R0, `(.L_x_86) ;  /* 0x0000000000087348 */ /* 0x000fea0003c00000 */
[----:B------:R0:W1:Y:S02]  /*3870*/  SHFL.DOWN P0, R10, R8, R7, R5 ;  /* 0x08000007080a7389 */ /* 0x0000640000000005 */
[----:B01----:R-:W-:Y:S05]  /*3880*/  ENDCOLLECTIVE ;  /* 0x000000000000791b */ /* 0x003fea0003800000 */
.L_x_86:
[----:B------:R-:W-:Y:S01]  /*3890*/  IMAD.MOV.U32 R7, RZ, RZ, 0x4 ;  /* 0x00000004ff077424 */ /* 0x000fe200078e00ff */
[----:B------:R-:W-:-:S04]  /*38a0*/  FMNMX R3, R2, R10, !PT ;  /* 0x0000000a02037209 */ /* 0x000fc80007800000 */
[----:B------:R-:W-:-:S07]  /*38b0*/  MOV R8, R3 ;  /* 0x0000000300087202 */ /* 0x000fce0000000f00 */
[----:B------:R-:W-:Y:S05]  /*38c0*/  WARPSYNC.COLLECTIVE R0, `(.L_x_87) ;  /* 0x0000000000087348 */ /* 0x000fea0003c00000 */
[----:B------:R0:W1:Y:S02]  /*38d0*/  SHFL.DOWN P0, R10, R8, R7, R5 ;  /* 0x08000007080a7389 */ /* 0x0000640000000005 */
[----:B01----:R-:W-:Y:S05]  /*38e0*/  ENDCOLLECTIVE ;  /* 0x000000000000791b */ /* 0x003fea0003800000 */
.L_x_87:
[----:B------:R-:W-:Y:S01]  /*38f0*/  HFMA2 R7, -RZ, RZ, 0, 1.1920928955078125e-07 ;  /* 0x00000002ff077431 */ /* 0x000fe200000001ff */
[----:B------:R-:W-:-:S04]  /*3900*/  FMNMX R17, R3, R10, !PT ;  /* 0x0000000a03117209 */ /* 0x000fc80007800000 */
[----:B------:R-:W-:-:S07]  /*3910*/  MOV R8, R17 ;  /* 0x0000001100087202 */ /* 0x000fce0000000f00 */
[----:B------:R-:W-:Y:S05]  /*3920*/  WARPSYNC.COLLECTIVE R0, `(.L_x_88) ;  /* 0x0000000000087348 */ /* 0x000fea0003c00000 */
[----:B------:R0:W1:Y:S02]  /*3930*/  SHFL.DOWN P0, R10, R8, R7, R5 ;  /* 0x08000007080a7389 */ /* 0x0000640000000005 */
[----:B01----:R-:W-:Y:S05]  /*3940*/  ENDCOLLECTIVE ;  /* 0x000000000000791b */ /* 0x003fea0003800000 */
.L_x_88:
[----:B------:R-:W-:Y:S01]  /*3950*/  IMAD.MOV.U32 R7, RZ, RZ, 0x1 ;  /* 0x00000001ff077424 */ /* 0x000fe200078e00ff */
[----:B------:R-:W-:-:S04]  /*3960*/  FMNMX R18, R17, R10, !PT ;  /* 0x0000000a11127209 */ /* 0x000fc80007800000 */
[----:B------:R-:W-:-:S07]  /*3970*/  MOV R8, R18 ;  /* 0x0000001200087202 */ /* 0x000fce0000000f00 */
[----:B------:R-:W-:Y:S05]  /*3980*/  WARPSYNC.COLLECTIVE R0, `(.L_x_89) ;  /* 0x0000000000087348 */ /* 0x000fea0003c00000 */
[----:B------:R0:W1:Y:S02]  /*3990*/  SHFL.DOWN P0, R10, R8, R7, R5 ;  /* 0x08000007080a7389 */ /* 0x0000640000000005 */
[----:B01----:R-:W-:Y:S05]  /*39a0*/  ENDCOLLECTIVE ;  /* 0x000000000000791b */ /* 0x003fea0003800000 */
.L_x_89:
[----:B------:R-:W-:Y:S05]  /*39b0*/  BRA `(.L_x_90) ;  /* 0xffffffcc002c7947 */ /* 0x000fea000383ffff */
.L_x_12:
[----:B------:R-:W-:Y:S01]  /*39c0*/  HFMA2 R7, -RZ, RZ, 0, 9.5367431640625e-07 ;  /* 0x00000010ff077431 */ /* 0x000fe200000001ff */
[----:B------:R-:W-:Y:S01]  /*39d0*/  BSSY B0, `(.L_x_91) ;  /* 0x0000006000007945 */ /* 0x000fe20003800000 */
[----:B------:R-:W-:Y:S02]  /*39e0*/  MOV R5, 0x1f ;  /* 0x0000001f00057802 */ /* 0x000fe40000000f00 */
[----:B------:R-:W-:-:S07]  /*39f0*/  MOV R0, 0xffffffff ;  /* 0xffffffff00007802 */ /* 0x000fce0000000f00 */
[----:B012345:R-:W-:Y:S05]  /*3a00*/  WARPSYNC.COLLECTIVE R0, `(.L_x_92) ;  /* 0x0000000000087348 */ /* 0x03ffea0003c00000 */
[----:B--2--5:R2:W0:Y:S02]  /*3a10*/  SHFL.DOWN P0, R10, R8, R7, R5 ;  /* 0x08000007080a7389 */ /* 0x0244240000000005 */
[----:B01234-:R-:W-:Y:S05]  /*3a20*/  ENDCOLLECTIVE ;  /* 0x000000000000791b */ /* 0x01ffea0003800000 */
.L_x_92:
[----:B------:R-:W-:Y:S05]  /*3a30*/  BSYNC B0 ;  /* 0x0000000000007941 */ /* 0x000fea0003800000 */
.L_x_91:
[----:B------:R-:W-:Y:S01]  /*3a40*/  HFMA2 R5, -RZ, RZ, 0, 1.847743988037109375e-06 ;  /* 0x0000001fff057431 */ /* 0x000fe200000001ff */
[----:B------:R-:W-:Y:S01]  /*3a50*/  FMNMX R8, R8, R10, !PT ;  /* 0x0000000a08087209 */ /* 0x000fe20007800000 */
[----:B------:R-:W-:Y:S01]  /*3a60*/  IMAD.MOV.U32 R7, RZ, RZ, 0x8 ;  /* 0x00000008ff077424 */ /* 0x000fe200078e00ff */
[----:B------:R-:W-:-:S07]  /*3a70*/  MOV R0, 0xffffffff ;  /* 0xffffffff00007802 */ /* 0x000fce0000000f00 */
[----:B------:R-:W-:Y:S05]  /*3a80*/  WARPSYNC.COLLECTIVE R0, `(.L_x_93) ;  /* 0x0000000000087348 */ /* 0x000fea0003c00000 */
[----:B------:R0:W1:Y:S02]  /*3a90*/  SHFL.DOWN P0, R10, R8, R7, R5 ;  /* 0x08000007080a7389 */ /* 0x0000640000000005 */
[----:B01----:R-:W-:Y:S05]  /*3aa0*/  ENDCOLLECTIVE ;  /* 0x000000000000791b */ /* 0x003fea0003800000 */
.L_x_93:
[----:B------:R-:W-:Y:S01]  /*3ab0*/  IMAD.MOV.U32 R7, RZ, RZ, 0x4 ;  /* 0x00000004ff077424 */ /* 0x000fe200078e00ff */
[----:B------:R-:W-:-:S04]  /*3ac0*/  FMNMX R2, R8, R10, !PT ;  /* 0x0000000a08027209 */ /* 0x000fc80007800000 */
[----:B------:R-:W-:-:S07]  /*3ad0*/  MOV R8, R2 ;  /* 0x0000000200087202 */ /* 0x000fce0000000f00 */
[----:B------:R-:W-:Y:S05]  /*3ae0*/  WARPSYNC.COLLECTIVE R0, `(.L_x_94) ;  /* 0x0000000000087348 */ /* 0x000fea0003c00000 */
[----:B------:R0:W1:Y:S02]  /*3af0*/  SHFL.DOWN P0, R10, R8, R7, R5 ;  /* 0x08000007080a7389 */ /* 0x0000640000000005 */
[----:B01----:R-:W-:Y:S05]  /*3b00*/  ENDCOLLECTIVE ;  /* 0x000000000000791b */ /* 0x003fea0003800000 */
.L_x_94:
[----:B------:R-:W-:Y:S01]  /*3b10*/  HFMA2 R7, -RZ, RZ, 0, 1.1920928955078125e-07 ;  /* 0x00000002ff077431 */ /* 0x000fe200000001ff */
[----:B------:R-:W-:-:S04]  /*3b20*/  FMNMX R3, R2, R10, !PT ;  /* 0x0000000a02037209 */ /* 0x000fc80007800000 */
[----:B------:R-:W-:-:S07]  /*3b30*/  MOV R8, R3 ;  /* 0x0000000300087202 */ /* 0x000fce0000000f00 */
[----:B------:R-:W-:Y:S05]  /*3b40*/  WARPSYNC.COLLECTIVE R0, `(.L_x_95) ;  /* 0x0000000000087348 */ /* 0x000fea0003c00000 */
[----:B------:R0:W1:Y:S02]  /*3b50*/  SHFL.DOWN P0, R10, R8, R7, R5 ;  /* 0x08000007080a7389 */ /* 0x0000640000000005 */
[----:B01----:R-:W-:Y:S05]  /*3b60*/  ENDCOLLECTIVE ;  /* 0x000000000000791b */ /* 0x003fea0003800000 */
.L_x_95:
[----:B------:R-:W-:Y:S01]  /*3b70*/  IMAD.MOV.U32 R7, RZ, RZ, 0x1 ;  /* 0x00000001ff077424 */ /* 0x000fe200078e00ff */
[----:B------:R-:W-:-:S04]  /*3b80*/  FMNMX R13, R3, R10, !PT ;  /* 0x0000000a030d7209 */ /* 0x000fc80007800000 */
[----:B------:R-:W-:-:S07]  /*3b90*/  MOV R8, R13 ;  /* 0x0000000d00087202 */ /* 0x000fce0000000f00 */
[----:B------:R-:W-:Y:S05]  /*3ba0*/  WARPSYNC.COLLECTIVE R0, `(.L_x_96) ;  /* 0x0000000000087348 */ /* 0x000fea0003c00000 */
[----:B------:R0:W1:Y:S02]  /*3bb0*/  SHFL.DOWN P0, R10, R8, R7, R5 ;  /* 0x08000007080a7389 */ /* 0x0000640000000005 */
[----:B01----:R-:W-:Y:S05]  /*3bc0*/  ENDCOLLECTIVE ;  /* 0x000000000000791b */ /* 0x003fea0003800000 */
.L_x_96:
[----:B------:R-:W-:Y:S05]  /*3bd0*/  BRA `(.L_x_97) ;  /* 0xffffffcc00047947 */ /* 0x000fea000383ffff */
.L_x_15:
[----:B------:R-:W-:Y:S01]  /*3be0*/  HFMA2 R7, -RZ, RZ, 0, 9.5367431640625e-07 ;  /* 0x00000010ff077431 */ /* 0x000fe200000001ff */
[----:B------:R-:W-:Y:S02]  /*3bf0*/  MOV R5, 0x1f ;  /* 0x0000001f00057802 */ /* 0x000fe40000000f00 */
[----:B------:R-:W-:-:S07]  /*3c00*/  MOV R0, 0xffffffff ;  /* 0xffffffff00007802 */ /* 0x000fce0000000f00 */
[----:B01234-:R-:W-:Y:S05]  /*3c10*/  WARPSYNC.COLLECTIVE R0, `(.L_x_98) ;  /* 0x0000000000087348 */ /* 0x01ffea0003c00000 */
[----:B0-2---:R0:W2:Y:S02]  /*3c20*/  SHFL.DOWN P0, R10, R8, R7, R5 ;  /* 0x08000007080a7389 */ /* 0x0050a40000000005 */
[----:B01234-:R-:W-:Y:S05]  /*3c30*/  ENDCOLLECTIVE ;  /* 0x000000000000791b */ /* 0x01ffea0003800000 */
.L_x_98:
[----:B------:R-:W-:Y:S01]  /*3c40*/  HFMA2 R7, -RZ, RZ, 0, 4.76837158203125e-07 ;  /* 0x00000008ff077431 */ /* 0x000fe200000001ff */
[----:B------:R-:W-:-:S05]  /*3c50*/  FMNMX R2, R8, R10, !PT ;  /* 0x0000000a08027209 */ /* 0x000fca0007800000 */
[----:B------:R-:W-:-:S07]  /*3c60*/  IMAD.MOV.U32 R8, RZ, RZ, R2 ;  /* 0x000000ffff087224 */ /* 0x000fce00078e0002 */
[----:B------:R-:W-:Y:S05]  /*3c70*/  WARPSYNC.COLLECTIVE R0, `(.L_x_99) ;  /* 0x0000000000087348 */ /* 0x000fea0003c00000 */
[----:B------:R0:W1:Y:S02]  /*3c80*/  SHFL.DOWN P0, R10, R8, R7, R5 ;  /* 0x08000007080a7389 */ /* 0x0000640000000005 */
[----:B01----:R-:W-:Y:S05]  /*3c90*/  ENDCOLLECTIVE ;  /* 0x000000000000791b */ /* 0x003fea0003800000 */
.L_x_99:
[----:B------:R-:W-:Y:S01]  /*3ca0*/  HFMA2 R7, -RZ, RZ, 0, 2.384185791015625e-07 ;  /* 0x00000004ff077431 */ /* 0x000fe200000001ff */
[----:B------:R-:W-:-:S04]  /*3cb0*/  FMNMX R3, R2, R10, !PT ;  /* 0x0000000a02037209 */ /* 0x000fc80007800000 */
[----:B------:R-:W-:-:S07]  /*3cc0*/  MOV R8, R3 ;  /* 0x0000000300087202 */ /* 0x000fce0000000f00 */
[----:B------:R-:W-:Y:S05]  /*3cd0*/  WARPSYNC.COLLECTIVE R0, `(.L_x_100) ;  /* 0x0000000000087348 */ /* 0x000fea0003c00000 */
[----:B------:R0:W1:Y:S02]  /*3ce0*/  SHFL.DOWN P0, R10, R8, R7, R5 ;  /* 0x08000007080a7389 */ /* 0x0000640000000005 */
[----:B01----:R-:W-:Y:S05]  /*3cf0*/  ENDCOLLECTIVE ;  /* 0x000000000000791b */ /* 0x003fea0003800000 */
.L_x_100:
[----:B------:R-:W-:Y:S02]  /*3d00*/  MOV R7, 0x2 ;  /* 0x0000000200077802 */ /* 0x000fe40000000f00 */
[----:B------:R-:W-:-:S05]  /*3d10*/  FMNMX R4, R3, R10, !PT ;  /* 0x0000000a03047209 */ /* 0x000fca0007800000 */
[----:B------:R-:W-:-:S07]  /*3d20*/  IMAD.MOV.U32 R8, RZ, RZ, R4 ;  /* 0x000000ffff087224 */ /* 0x000fce00078e0004 */
[----:B------:R-:W-:Y:S05]  /*3d30*/  WARPSYNC.COLLECTIVE R0, `(.L_x_101) ;  /* 0x0000000000087348 */ /* 0x000fea0003c00000 */
[----:B------:R0:W1:Y:S02]  /*3d40*/  SHFL.DOWN P0, R10, R8, R7, R5 ;  /* 0x08000007080a7389 */ /* 0x0000640000000005 */
[----:B01----:R-:W-:Y:S05]  /*3d50*/  ENDCOLLECTIVE ;  /* 0x000000000000791b */ /* 0x003fea0003800000 */
.L_x_101:
[----:B------:R-:W-:Y:S01]  /*3d60*/  HFMA2 R7, -RZ, RZ, 0, 5.9604644775390625e-08 ;  /* 0x00000001ff077431 */ /* 0x000fe200000001ff */
[----:B------:R-:W-:-:S04]  /*3d70*/  FMNMX R11, R4, R10, !PT ;  /* 0x0000000a040b7209 */ /* 0x000fc80007800000 */
[----:B------:R-:W-:-:S07]  /*3d80*/  MOV R8, R11 ;  /* 0x0000000b00087202 */ /* 0x000fce0000000f00 */
[----:B------:R-:W-:Y:S05]  /*3d90*/  WARPSYNC.COLLECTIVE R0, `(.L_x_102) ;  /* 0x0000000000087348 */ /* 0x000fea0003c00000 */
[----:B------:R0:W1:Y:S02]  /*3da0*/  SHFL.DOWN P0, R10, R8, R7, R5 ;  /* 0x08000007080a7389 */ /* 0x0000640000000005 */
[----:B01----:R-:W-:Y:S05]  /*3db0*/  ENDCOLLECTIVE ;  /* 0x000000000000791b */ /* 0x003fea0003800000 */
.L_x_102:
[----:B------:R-:W-:Y:S05]  /*3dc0*/  BRA `(.L_x_103) ;  /* 0xffffffc800d87947 */ /* 0x000fea000383ffff */
.L_x_18:
[----:B------:R-:W-:Y:S01]  /*3dd0*/  BSSY B0, `(.L_x_104) ;  /* 0x0000007000007945 */ /* 0x000fe20003800000 */
[----:B------:R-:W-:Y:S01]  /*3de0*/  IMAD.MOV.U32 R7, RZ, RZ, 0x10 ;  /* 0x00000010ff077424 */ /* 0x000fe200078e00ff */
[----:B------:R-:W-:Y:S02]  /*3df0*/  MOV R5, 0x1f ;  /* 0x0000001f00057802 */ /* 0x000fe40000000f00 */
[----:B------:R-:W-:-:S07]  /*3e00*/  MOV R0, 0xffffffff ;  /* 0xffffffff00007802 */ /* 0x000fce0000000f00 */
[----:B-1----:R-:W-:Y:S05]  /*3e10*/  WARPSYNC.COLLECTIVE R0, `(.L_x_105) ;  /* 0x0000000000087348 */ /* 0x002fea0003c00000 */
[----:B------:R0:W2:Y:S02]  /*3e20*/  SHFL.DOWN P0, R10, R8, R7, R5 ;  /* 0x08000007080a7389 */ /* 0x0000a40000000005 */
[----:B012---:R-:W-:Y:S05]  /*3e30*/  ENDCOLLECTIVE ;  /* 0x000000000000791b */ /* 0x007fea0003800000 */
.L_x_105:
[----:B------:R-:W-:Y:S05]  /*3e40*/  BSYNC B0 ;  /* 0x0000000000007941 */ /* 0x000fea0003800000 */
.L_x_104:
[----:B------:R-:W-:Y:S02]  /*3e50*/  HFMA2 R7, -RZ, RZ, 0, 4.76837158203125e-07 ;  /* 0x00000008ff077431 */ /* 0x000fe400000001ff */
[----:B------:R-:W-:Y:S01]  /*3e60*/  FADD R8, R8, R10 ;  /* 0x0000000a08087221 */ /* 0x000fe20000000000 */
[----:B------:R-:W-:Y:S01]  /*3e70*/  IMAD.MOV.U32 R5, RZ, RZ, 0x1f ;  /* 0x0000001fff057424 */ /* 0x000fe200078e00ff */
[----:B------:R-:W-:-:S07]  /*3e80*/  MOV R0, 0xffffffff ;  /* 0xffffffff00007802 */ /* 0x000fce0000000f00 */
[----:B------:R-:W-:Y:S05]  /*3e90*/  WARPSYNC.COLLECTIVE R0, `(.L_x_106) ;  /* 0x0000000000087348 */ /* 0x000fea0003c00000 */
[----:B------:R0:W1:Y:S02]  /*3ea0*/  SHFL.DOWN P0, R10, R8, R7, R5 ;  /* 0x08000007080a7389 */ /* 0x0000640000000005 */
[----:B01----:R-:W-:Y:S05]  /*3eb0*/  ENDCOLLECTIVE ;  /* 0x000000000000791b */ /* 0x003fea0003800000 */
.L_x_106:
[----:B------:R-:W-:Y:S02]  /*3ec0*/  HFMA2 R7, -RZ, RZ, 0, 2.384185791015625e-07 ;  /* 0x00000004ff077431 */ /* 0x000fe400000001ff */
[----:B------:R-:W-:-:S05]  /*3ed0*/  FADD R21, R8, R10 ;  /* 0x0000000a08157221 */ /* 0x000fca0000000000 */
[----:B------:R-:W-:-:S07]  /*3ee0*/  MOV R8, R21 ;  /* 0x0000001500087202 */ /* 0x000fce0000000f00 */
[----:B------:R-:W-:Y:S05]  /*3ef0*/  WARPSYNC.COLLECTIVE R0, `(.L_x_107) ;  /* 0x0000000000087348 */ /* 0x000fea0003c00000 */
[----:B------:R0:W1:Y:S02]  /*3f00*/  SHFL.DOWN P0, R10, R8, R7, R5 ;  /* 0x08000007080a7389 */ /* 0x0000640000000005 */
[----:B01----:R-:W-:Y:S05]  /*3f10*/  ENDCOLLECTIVE ;  /* 0x000000000000791b */ /* 0x003fea0003800000 */
.L_x_107:
[----:B------:R-:W-:Y:S01]  /*3f20*/  MOV R7, 0x2 ;  /* 0x0000000200077802 */ /* 0x000fe20000000f00 */
[----:B------:R-:W-:-:S04]  /*3f30*/  FADD R22, R21, R10 ;  /* 0x0000000a15167221 */ /* 0x000fc80000000000 */
[----:B------:R-:W-:-:S07]  /*3f40*/  IMAD.MOV.U32 R8, RZ, RZ, R22 ;  /* 0x000000ffff087224 */ /* 0x000fce00078e0016 */
[----:B------:R-:W-:Y:S05]  /*3f50*/  WARPSYNC.COLLECTIVE R0, `(.L_x_108) ;  /* 0x0000000000087348 */ /* 0x000fea0003c00000 */
[----:B------:R0:W1:Y:S02]  /*3f60*/  SHFL.DOWN P0, R10, R8, R7, R5 ;  /* 0x08000007080a7389 */ /* 0x0000640000000005 */
[----:B01----:R-:W-:Y:S05]  /*3f70*/  ENDCOLLECTIVE ;  /* 0x000000000000791b */ /* 0x003fea0003800000 */
.L_x_108:
[----:B------:R-:W-:Y:S02]  /*3f80*/  HFMA2 R7, -RZ, RZ, 0, 5.9604644775390625e-08 ;  /* 0x00000001ff077431 */ /* 0x000fe400000001ff */
[----:B------:R-:W-:-:S05]  /*3f90*/  FADD R23, R22, R10 ;  /* 0x0000000a16177221 */ /* 0x000fca0000000000 */
[----:B------:R-:W-:-:S07]  /*3fa0*/  MOV R8, R23 ;  /* 0x0000001700087202 */ /* 0x000fce0000000f00 */
[----:B------:R-:W-:Y:S05]  /*3fb0*/  WARPSYNC.COLLECTIVE R0, `(.L_x_109) ;  /* 0x0000000000087348 */ /* 0x000fea0003c00000 */
[----:B------:R0:W1:Y:S02]  /*3fc0*/  SHFL.DOWN P0, R10, R8, R7, R5 ;  /* 0x08000007080a7389 */ /* 0x0000640000000005 */
[----:B01----:R-:W-:Y:S05]  /*3fd0*/  ENDCOLLECTIVE ;  /* 0x000000000000791b */ /* 0x003fea0003800000 */
.L_x_109:
[----:B------:R-:W-:Y:S05]  /*3fe0*/  BRA `(.L_x_110) ;  /* 0xffffffcc004c7947 */ /* 0x000fea000383ffff */
.L_x_21:
[----:B------:R-:W-:Y:S01]  /*3ff0*/  IMAD.MOV.U32 R7, RZ, RZ, 0x10 ;  /* 0x00000010ff077424 */ /* 0x000fe200078e00ff */
[----:B------:R-:W-:Y:S02]  /*4000*/  MOV R5, 0x1f ;  /* 0x0000001f00057802 */ /* 0x000fe40000000f00 */
[----:B------:R-:W-:-:S07]  /*4010*/  MOV R0, 0xffffffff ;  /* 0xffffffff00007802 */ /* 0x000fce0000000f00 */
[----:B0123--:R-:W-:Y:S05]  /*4020*/  WARPSYNC.COLLECTIVE R0, `(.L_x_111) ;  /* 0x0000000000087348 */ /* 0x00ffea0003c00000 */
[----:B-1-3--:R1:W3:Y:S02]  /*4030*/  SHFL.DOWN P0, R10, R8, R7, R5 ;  /* 0x08000007080a7389 */ /* 0x00a2e40000000005 */
[----:B0123--:R-:W-:Y:S05]  /*4040*/  ENDCOLLECTIVE ;  /* 0x000000000000791b */ /* 0x00ffea0003800000 */
.L_x_111:
[----:B------:R-:W-:Y:S02]  /*4050*/  IMAD.MOV.U32 R7, RZ, RZ, 0x8 ;  /* 0x00000008ff077424 */ /* 0x000fe400078e00ff */
[----:B------:R-:W-:-:S05]  /*4060*/  FADD R21, R8, R10 ;  /* 0x0000000a08157221 */ /* 0x000fca0000000000 */
[----:B------:R-:W-:-:S07]  /*4070*/  MOV R8, R21 ;  /* 0x0000001500087202 */ /* 0x000fce0000000f00 */
[----:B------:R-:W-:Y:S05]  /*4080*/  WARPSYNC.COLLECTIVE R0, `(.L_x_112) ;  /* 0x0000000000087348 */ /* 0x000fea0003c00000 */
[----:B------:R0:W1:Y:S02]  /*4090*/  SHFL.DOWN P0, R10, R8, R7, R5 ;  /* 0x08000007080a7389 */ /* 0x0000640000000005 */
[----:B01----:R-:W-:Y:S05]  /*40a0*/  ENDCOLLECTIVE ;  /* 0x000000000000791b */ /* 0x003fea0003800000 */
.L_x_112:
[----:B------:R-:W-:Y:S02]  /*40b0*/  HFMA2 R7, -RZ, RZ, 0, 2.384185791015625e-07 ;  /* 0x00000004ff077431 */ /* 0x000fe400000001ff */
[----:B------:R-:W-:-:S05]  /*40c0*/  FADD R22, R21, R10 ;  /* 0x0000000a15167221 */ /* 0x000fca0000000000 */
[----:B------:R-:W-:-:S07]  /*40d0*/  MOV R8, R22 ;  /* 0x0000001600087202 */ /* 0x000fce0000000f00 */
[----:B------:R-:W-:Y:S05]  /*40e0*/  WARPSYNC.COLLECTIVE R0, `(.L_x_113) ;  /* 0x0000000000087348 */ /* 0x000fea0003c00000 */
[----:B------:R0:W1:Y:S02]  /*40f0*/  SHFL.DOWN P0, R10, R8, R7, R5 ;  /* 0x08000007080a7389 */ /* 0x0000640000000005 */
[----:B01----:R-:W-:Y:S05]  /*4100*/  ENDCOLLECTIVE ;  /* 0x000000000000791b */ /* 0x003fea0003800000 */
.L_x_113:
[----:B------:R-:W-:Y:S02]  /*4110*/  IMAD.MOV.U32 R7, RZ, RZ, 0x2 ;  /* 0x00000002ff077424 */ /* 0x000fe400078e00ff */
[----:B------:R-:W-:-:S05]  /*4120*/  FADD R23, R22, R10 ;  /* 0x0000000a16177221 */ /* 0x000fca0000000000 */
[----:B------:R-:W-:-:S07]  /*4130*/  MOV R8, R23 ;  /* 0x0000001700087202 */ /* 0x000fce0000000f00 */
[----:B------:R-:W-:Y:S05]  /*4140*/  WARPSYNC.COLLECTIVE R0, `(.L_x_114) ;  /* 0x0000000000087348 */ /* 0x000fea0003c00000 */
[----:B------:R0:W1:Y:S02]  /*4150*/  SHFL.DOWN P0, R10, R8, R7, R5 ;  /* 0x08000007080a7389 */ /* 0x0000640000000005 */
[----:B01----:R-:W-:Y:S05]  /*4160*/  ENDCOLLECTIVE ;  /* 0x000000000000791b */ /* 0x003fea0003800000 */
.L_x_114:
[----:B------:R-:W-:Y:S02]  /*4170*/  HFMA2 R7, -RZ, RZ, 0, 5.9604644775390625e-08 ;  /* 0x00000001ff077431 */ /* 0x000fe400000001ff */
[----:B------:R-:W-:-:S05]  /*4180*/  FADD R24, R23, R10 ;  /* 0x0000000a17187221 */ /* 0x000fca0000000000 */
[----:B------:R-:W-:-:S07]  /*4190*/  MOV R8, R24 ;  /* 0x0000001800087202 */ /* 0x000fce0000000f00 */
[----:B------:R-:W-:Y:S05]  /*41a0*/  WARPSYNC.COLLECTIVE R0, `(.L_x_115) ;  /* 0x0000000000087348 */ /* 0x000fea0003c00000 */
[----:B------:R0:W1:Y:S02]  /*41b0*/  SHFL.DOWN P0, R10, R8, R7, R5 ;  /* 0x08000007080a7389 */ /* 0x0000640000000005 */
[----:B01----:R-:W-:Y:S05]  /*41c0*/  ENDCOLLECTIVE ;  /* 0x000000000000791b */ /* 0x003fea0003800000 */
.L_x_115:
[----:B------:R-:W-:Y:S05]  /*41d0*/  BRA `(.L_x_116) ;  /* 0xffffffcc00207947 */ /* 0x000fea000383ffff */
.L_x_22:
[----:B------:R-:W-:Y:S01]  /*41e0*/  BSSY B0, `(.L_x_117) ;  /* 0x0000007000007945 */ /* 0x000fe20003800000 */
[----:B------:R-:W-:Y:S01]  /*41f0*/  MOV R7, 0x10 ;  /* 0x0000001000077802 */ /* 0x000fe20000000f00 */
[----:B------:R-:W-:Y:S01]  /*4200*/  IMAD.MOV.U32 R5, RZ, RZ, 0x1f ;  /* 0x0000001fff057424 */ /* 0x000fe200078e00ff */
[----:B------:R-:W-:-:S07]  /*4210*/  MOV R0, 0xffffffff ;  /* 0xffffffff00007802 */ /* 0x000fce0000000f00 */
[----:B012---:R-:W-:Y:S05]  /*4220*/  WARPSYNC.COLLECTIVE R0, `(.L_x_118) ;  /* 0x0000000000087348 */ /* 0x007fea0003c00000 */
[----:B-1----:R1:W3:Y:S02]  /*4230*/  SHFL.DOWN P0, R10, R8, R7, R5 ;  /* 0x08000007080a7389 */ /* 0x0022e40000000005 */
[----:B0123--:R-:W-:Y:S05]  /*4240*/  ENDCOLLECTIVE ;  /* 0x000000000000791b */ /* 0x00ffea0003800000 */
.L_x_118:
[----:B------:R-:W-:Y:S05]  /*4250*/  BSYNC B0 ;  /* 0x0000000000007941 */ /* 0x000fea0003800000 */
.L_x_117:
[----:B------:R-:W-:Y:S02]  /*4260*/  HFMA2 R7, -RZ, RZ, 0, 4.76837158203125e-07 ;  /* 0x00000008ff077431 */ /* 0x000fe400000001ff */
[----:B------:R-:W-:Y:S01]  /*4270*/  FADD R8, R8, R10 ;  /* 0x0000000a08087221 */ /* 0x000fe20000000000 */
[----:B------:R-:W-:Y:S01]  /*4280*/  MOV R5, 0x1f ;  /* 0x0000001f00057802 */ /* 0x000fe20000000f00 */
[----:B------:R-:W-:-:S07]  /*4290*/  IMAD.MOV.U32 R0, RZ, RZ, -0x1 ;  /* 0xffffffffff007424 */ /* 0x000fce00078e00ff */
[----:B------:R-:W-:Y:S05]  /*42a0*/  WARPSYNC.COLLECTIVE R0, `(.L_x_119) ;  /* 0x0000000000087348 */ /* 0x000fea0003c00000 */
[----:B------:R0:W1:Y:S02]  /*42b0*/  SHFL.DOWN P0, R10, R8, R7, R5 ;  /* 0x08000007080a7389 */ /* 0x0000640000000005 */
[----:B01----:R-:W-:Y:S05]  /*42c0*/  ENDCOLLECTIVE ;  /* 0x000000000000791b */ /* 0x003fea0003800000 */
.L_x_119:
[----:B------:R-:W-:Y:S02]  /*42d0*/  HFMA2 R7, -RZ, RZ, 0, 2.384185791015625e-07 ;  /* 0x00000004ff077431 */ /* 0x000fe400000001ff */
[----:B------:R-:W-:-:S05]  /*42e0*/  FADD R2, R8, R10 ;  /* 0x0000000a08027221 */ /* 0x000fca0000000000 */
[----:B------:R-:W-:-:S07]  /*42f0*/  MOV R8, R2 ;  /* 0x0000000200087202 */ /* 0x000fce0000000f00 */
[----:B------:R-:W-:Y:S05]  /*4300*/  WARPSYNC.COLLECTIVE R0, `(.L_x_120) ;  /* 0x0000000000087348 */ /* 0x000fea0003c00000 */
[----:B------:R0:W1:Y:S02]  /*4310*/  SHFL.DOWN P0, R10, R8, R7, R5 ;  /* 0x08000007080a7389 */ /* 0x0000640000000005 */
[----:B01----:R-:W-:Y:S05]  /*4320*/  ENDCOLLECTIVE ;  /* 0x000000000000791b */ /* 0x003fea0003800000 */
.L_x_120:
[----:B------:R-:W-:Y:S02]  /*4330*/  IMAD.MOV.U32 R7, RZ, RZ, 0x2 ;  /* 0x00000002ff077424 */ /* 0x000fe400078e00ff */
[----:B------:R-:W-:-:S05]  /*4340*/  FADD R3, R2, R10 ;  /* 0x0000000a02037221 */ /* 0x000fca0000000000 */
[----:B------:R-:W-:-:S07]  /*4350*/  MOV R8, R3 ;  /* 0x0000000300087202 */ /* 0x000fce0000000f00 */
[----:B------:R-:W-:Y:S05]  /*4360*/  WARPSYNC.COLLECTIVE R0, `(.L_x_121) ;  /* 0x0000000000087348 */ /* 0x000fea0003c00000 */
[----:B------:R0:W1:Y:S02]  /*4370*/  SHFL.DOWN P0, R10, R8, R7, R5 ;  /* 0x08000007080a7389 */ /* 0x0000640000000005 */
[----:B01----:R-:W-:Y:S05]  /*4380*/  ENDCOLLECTIVE ;  /* 0x000000000000791b */ /* 0x003fea0003800000 */
.L_x_121:
[----:B------:R-:W-:Y:S02]  /*4390*/  HFMA2 R7, -RZ, RZ, 0, 5.9604644775390625e-08 ;  /* 0x00000001ff077431 */ /* 0x000fe400000001ff */
[----:B------:R-:W-:-:S05]  /*43a0*/  FADD R18, R3, R10 ;  /* 0x0000000a03127221 */ /* 0x000fca0000000000 */
[----:B------:R-:W-:-:S07]  /*43b0*/  MOV R8, R18 ;  /* 0x0000001200087202 */ /* 0x000fce0000000f00 */
[----:B------:R-:W-:Y:S05]  /*43c0*/  WARPSYNC.COLLECTIVE R0, `(.L_x_122) ;  /* 0x0000000000087348 */ /* 0x000fea0003c00000 */
[----:B------:R0:W1:Y:S02]  /*43d0*/  SHFL.DOWN P0, R10, R8, R7, R5 ;  /* 0x08000007080a7389 */ /* 0x0000640000000005 */
[----:B01----:R-:W-:Y:S05]  /*43e0*/  ENDCOLLECTIVE ;  /* 0x000000000000791b */ /* 0x003fea0003800000 */
.L_x_122:
[----:B------:R-:W-:Y:S05]  /*43f0*/  BRA `(.L_x_123) ;  /* 0xffffffc800f87947 */ /* 0x000fea000383ffff */
.L_x_25:
[----:B------:R-:W-:Y:S01]  /*4400*/  MOV R7, 0x10 ;  /* 0x0000001000077802 */ /* 0x000fe20000000f00 */
[----:B------:R-:W-:Y:S01]  /*4410*/  IMAD.MOV.U32 R5, RZ, RZ, 0x1f ;  /* 0x0000001fff057424 */ /* 0x000fe200078e00ff */
[----:B------:R-:W-:-:S07]  /*4420*/  MOV R0, 0xffffffff ;  /* 0xffffffff00007802 */ /* 0x000fce0000000f00 */
[----:B01234-:R-:W-:Y:S05]  /*4430*/  WARPSYNC.COLLECTIVE R0, `(.L_x_124) ;  /* 0x0000000000087348 */ /* 0x01ffea0003c00000 */
[----:B0--3--:R0:W3:Y:S02]  /*4440*/  SHFL.DOWN P0, R10, R8, R7, R5 ;  /* 0x08000007080a7389 */ /* 0x0090e40000000005 */
[----:B01234-:R-:W-:Y:S05]  /*4450*/  ENDCOLLECTIVE ;  /* 0x000000000000791b */ /* 0x01ffea0003800000 */
.L_x_124:
[----:B------:R-:W-:Y:S02]  /*4460*/  HFMA2 R7, -RZ, RZ, 0, 4.76837158203125e-07 ;  /* 0x00000008ff077431 */ /* 0x000fe400000001ff */
[----:B------:R-:W-:-:S05]  /*4470*/  FADD R2, R8, R10 ;  /* 0x0000000a08027221 */ /* 0x000fca0000000000 */
[----:B------:R-:W-:-:S07]  /*4480*/  MOV R8, R2 ;  /* 0x0000000200087202 */ /* 0x000fce0000000f00 */
[----:B------:R-:W-:Y:S05]  /*4490*/  WARPSYNC.COLLECTIVE R0, `(.L_x_125) ;  /* 0x0000000000087348 */ /* 0x000fea0003c00000 */
[----:B------:R0:W1:Y:S02]  /*44a0*/  SHFL.DOWN P0, R10, R8, R7, R5 ;  /* 0x08000007080a7389 */ /* 0x0000640000000005 */
[----:B01----:R-:W-:Y:S05]  /*44b0*/  ENDCOLLECTIVE ;  /* 0x000000000000791b */ /* 0x003fea0003800000 */
.L_x_125:
[----:B------:R-:W-:Y:S01]  /*44c0*/  MOV R7, 0x4 ;  /* 0x0000000400077802 */ /* 0x000fe20000000f00 */
[----:B------:R-:W-:-:S04]  /*44d0*/  FADD R3, R2, R10 ;  /* 0x0000000a02037221 */ /* 0x000fc80000000000 */
[----:B------:R-:W-:-:S07]  /*44e0*/  IMAD.MOV.U32 R8, RZ, RZ, R3 ;  /* 0x000000ffff087224 */ /* 0x000fce00078e0003 */
[----:B------:R-:W-:Y:S05]  /*44f0*/  WARPSYNC.COLLECTIVE R0, `(.L_x_126) ;  /* 0x0000000000087348 */ /* 0x000fea0003c00000 */
[----:B------:R0:W1:Y:S02]  /*4500*/  SHFL.DOWN P0, R10, R8, R7, R5 ;  /* 0x08000007080a7389 */ /* 0x0000640000000005 */
[----:B01----:R-:W-:Y:S05]  /*4510*/  ENDCOLLECTIVE ;  /* 0x000000000000791b */ /* 0x003fea0003800000 */
.L_x_126:
[----:B------:R-:W-:Y:S02]  /*4520*/  HFMA2 R7, -RZ, RZ, 0, 1.1920928955078125e-07 ;  /* 0x00000002ff077431 */ /* 0x000fe400000001ff */
[----:B------:R-:W-:-:S05]  /*4530*/  FADD R18, R3, R10 ;  /* 0x0000000a03127221 */ /* 0x000fca0000000000 */
[----:B------:R-:W-:-:S07]  /*4540*/  MOV R8, R18 ;  /* 0x0000001200087202 */ /* 0x000fce0000000f00 */
[----:B------:R-:W-:Y:S05]  /*4550*/  WARPSYNC.COLLECTIVE R0, `(.L_x_127) ;  /* 0x0000000000087348 */ /* 0x000fea0003c00000 */
[----:B------:R0:W1:Y:S02]  /*4560*/  SHFL.DOWN P0, R10, R8, R7, R5 ;  /* 0x08000007080a7389 */ /* 0x0000640000000005 */
[----:B01----:R-:W-:Y:S05]  /*4570*/  ENDCOLLECTIVE ;  /* 0x000000000000791b */ /* 0x003fea0003800000 */
.L_x_127:
[----:B------:R-:W-:Y:S01]  /*4580*/  MOV R7, 0x1 ;  /* 0x0000000100077802 */ /* 0x000fe20000000f00 */
[----:B------:R-:W-:-:S04]  /*4590*/  FADD R20, R18, R10 ;  /* 0x0000000a12147221 */ /* 0x000fc80000000000 */
[----:B------:R-:W-:-:S07]  /*45a0*/  IMAD.MOV.U32 R8, RZ, RZ, R20 ;  /* 0x000000ffff087224 */ /* 0x000fce00078e0014 */
[----:B------:R-:W-:Y:S05]  /*45b0*/  WARPSYNC.COLLECTIVE R0, `(.L_x_128) ;  /* 0x0000000000087348 */ /* 0x000fea0003c00000 */
[----:B------:R0:W1:Y:S02]  /*45c0*/  SHFL.DOWN P0, R10, R8, R7, R5 ;  /* 0x08000007080a7389 */ /* 0x0000640000000005 */
[----:B01----:R-:W-:Y:S05]  /*45d0*/  ENDCOLLECTIVE ;  /* 0x000000000000791b */ /* 0x003fea0003800000 */
.L_x_128:
[----:B------:R-:W-:Y:S05]  /*45e0*/  BRA `(.L_x_129) ;  /* 0xffffffc800c87947 */ /* 0x000fea000383ffff */
.L_x_27:
[----:B------:R-:W-:Y:S01]  /*45f0*/  BSSY B0, `(.L_x_130) ;  /* 0x0000007000007945 */ /* 0x000fe20003800000 */
[----:B------:R-:W-:Y:S01]  /*4600*/  MOV R7, 0x10 ;  /* 0x0000001000077802 */ /* 0x000fe20000000f00 */
[----:B------:R-:W-:Y:S01]  /*4610*/  IMAD.MOV.U32 R0, RZ, RZ, -0x1 ;  /* 0xffffffffff007424 */ /* 0x000fe200078e00ff */
[----:B------:R-:W-:-:S07]  /*4620*/  MOV R5, 0x1f ;  /* 0x0000001f00057802 */ /* 0x000fce0000000f00 */
[----:B012-4-:R-:W-:Y:S05]  /*4630*/  WARPSYNC.COLLECTIVE R0, `(.L_x_131) ;  /* 0x0000000000087348 */ /* 0x017fea0003c00000 */
[----:B------:R3:W0:Y:S02]  /*4640*/  SHFL.DOWN P0, R10, R8, R7, R5 ;  /* 0x08000007080a7389 */ /* 0x0006240000000005 */
[----:B01234-:R-:W-:Y:S05]  /*4650*/  ENDCOLLECTIVE ;  /* 0x000000000000791b */ /* 0x01ffea0003800000 */
.L_x_131:
[----:B------:R-:W-:Y:S05]  /*4660*/  BSYNC B0 ;  /* 0x0000000000007941 */ /* 0x000fea0003800000 */
.L_x_130:
[----:B------:R-:W-:Y:S02]  /*4670*/  HFMA2 R7, -RZ, RZ, 0, 4.76837158203125e-07 ;  /* 0x00000008ff077431 */ /* 0x000fe400000001ff */
[----:B------:R-:W-:Y:S01]  /*4680*/  FADD R8, R8, R10 ;  /* 0x0000000a08087221 */ /* 0x000fe20000000000 */
[----:B------:R-:W-:Y:S02]  /*4690*/  MOV R5, 0x1f ;  /* 0x0000001f00057802 */ /* 0x000fe40000000f00 */
[----:B------:R-:W-:-:S07]  /*46a0*/  MOV R0, 0xffffffff ;  /* 0xffffffff00007802 */ /* 0x000fce0000000f00 */
[----:B------:R-:W-:Y:S05]  /*46b0*/  WARPSYNC.COLLECTIVE R0, `(.L_x_132) ;  /* 0x0000000000087348 */ /* 0x000fea0003c00000 */
[----:B------:R0:W1:Y:S02]  /*46c0*/  SHFL.DOWN P0, R10, R8, R7, R5 ;  /* 0x08000007080a7389 */ /* 0x0000640000000005 */
[----:B01----:R-:W-:Y:S05]  /*46d0*/  ENDCOLLECTIVE ;  /* 0x000000000000791b */ /* 0x003fea0003800000 */
.L_x_132:
[----:B------:R-:W-:Y:S02]  /*46e0*/  HFMA2 R7, -RZ, RZ, 0, 2.384185791015625e-07 ;  /* 0x00000004ff077431 */ /* 0x000fe400000001ff */
[----:B------:R-:W-:-:S04]  /*46f0*/  FADD R2, R8, R10 ;  /* 0x0000000a08027221 */ /* 0x000fc80000000000 */
[----:B------:R-:W-:-:S07]  /*4700*/  IMAD.MOV.U32 R8, RZ, RZ, R2 ;  /* 0x000000ffff087224 */ /* 0x000fce00078e0002 */
[----:B------:R-:W-:Y:S05]  /*4710*/  WARPSYNC.COLLECTIVE R0, `(.L_x_133) ;  /* 0x0000000000087348 */ /* 0x000fea0003c00000 */
[----:B------:R0:W1:Y:S02]  /*4720*/  SHFL.DOWN P0, R10, R8, R7, R5 ;  /* 0x08000007080a7389 */ /* 0x0000640000000005 */
[----:B01----:R-:W-:Y:S05]  /*4730*/  ENDCOLLECTIVE ;  /* 0x000000000000791b */ /* 0x003fea0003800000 */
.L_x_133:
[----:B------:R-:W-:Y:S02]  /*4740*/  HFMA2 R7, -RZ, RZ, 0, 1.1920928955078125e-07 ;  /* 0x00000002ff077431 */ /* 0x000fe400000001ff */
[----:B------:R-:W-:-:S05]  /*4750*/  FADD R3, R2, R10 ;  /* 0x0000000a02037221 */ /* 0x000fca0000000000 */
[----:B------:R-:W-:-:S07]  /*4760*/  MOV R8, R3 ;  /* 0x0000000300087202 */ /* 0x000fce0000000f00 */
[----:B------:R-:W-:Y:S05]  /*4770*/  WARPSYNC.COLLECTIVE R0, `(.L_x_134) ;  /* 0x0000000000087348 */ /* 0x000fea0003c00000 */
[----:B------:R0:W1:Y:S02]  /*4780*/  SHFL.DOWN P0, R10, R8, R7, R5 ;  /* 0x08000007080a7389 */ /* 0x0000640000000005 */
[----:B01----:R-:W-:Y:S05]  /*4790*/  ENDCOLLECTIVE ;  /* 0x000000000000791b */ /* 0x003fea0003800000 */
.L_x_134:
[----:B------:R-:W-:Y:S01]  /*47a0*/  MOV R7, 0x1 ;  /* 0x0000000100077802 */ /* 0x000fe20000000f00 */
[----:B------:R-:W-:-:S04]  /*47b0*/  FADD R11, R3, R10 ;  /* 0x0000000a030b7221 */ /* 0x000fc80000000000 */
[----:B------:R-:W-:-:S07]  /*47c0*/  IMAD.MOV.U32 R8, RZ, RZ, R11 ;  /* 0x000000ffff087224 */ /* 0x000fce00078e000b */
[----:B------:R-:W-:Y:S05]  /*47d0*/  WARPSYNC.COLLECTIVE R0, `(.L_x_135) ;  /* 0x0000000000087348 */ /* 0x000fea0003c00000 */
[----:B------:R0:W1:Y:S02]  /*47e0*/  SHFL.DOWN P0, R10, R8, R7, R5 ;  /* 0x08000007080a7389 */ /* 0x0000640000000005 */
[----:B01----:R-:W-:Y:S05]  /*47f0*/  ENDCOLLECTIVE ;  /* 0x000000000000791b */ /* 0x003fea0003800000 */
.L_x_135:
[----:B------:R-:W-:Y:S05]  /*4800*/  BRA `(.L_x_136) ;  /* 0xffffffc800d87947 */ /* 0x000fea000383ffff */
.L_x_29:
[----:B------:R-:W-:Y:S01]  /*4810*/  HFMA2 R7, -RZ, RZ, 0, 9.5367431640625e-07 ;  /* 0x00000010ff077431 */ /* 0x000fe200000001ff */
[----:B------:R-:W-:Y:S01]  /*4820*/  MOV R5, 0x1f ;  /* 0x0000001f00057802 */ /* 0x000fe20000000f00 */
[----:B------:R-:W-:-:S07]  /*4830*/  IMAD.MOV.U32 R0, RZ, RZ, -0x1 ;  /* 0xffffffffff007424 */ /* 0x000fce00078e00ff */
[----:B01234-:R-:W-:Y:S05]  /*4840*/  WARPSYNC.COLLECTIVE R0, `(.L_x_137) ;  /* 0x0000000000087348 */ /* 0x01ffea0003c00000 */
[----:B0-----:R0:W0:Y:S02]  /*4850*/  SHFL.DOWN P0, R10, R8, R7, R5 ;  /* 0x08000007080a7389 */ /* 0x0010240000000005 */
[----:B01234-:R-:W-:Y:S05]  /*4860*/  ENDCOLLECTIVE ;  /* 0x000000000000791b */ /* 0x01ffea0003800000 */
.L_x_137:
[----:B------:R-:W-:Y:S02]  /*4870*/  HFMA2 R7, -RZ, RZ, 0, 4.76837158203125e-07 ;  /* 0x00000008ff077431 */ /* 0x000fe400000001ff */
[----:B------:R-:W-:-:S05]  /*4880*/  FADD R2, R8, R10 ;  /* 0x0000000a08027221 */ /* 0x000fca0000000000 */
[----:B------:R-:W-:-:S07]  /*4890*/  MOV R8, R2 ;  /* 0x0000000200087202 */ /* 0x000fce0000000f00 */
[----:B------:R-:W-:Y:S05]  /*48a0*/  WARPSYNC.COLLECTIVE R0, `(.L_x_138) ;  /* 0x0000000000087348 */ /* 0x000fea0003c00000 */
[----:B------:R0:W1:Y:S02]  /*48b0*/  SHFL.DOWN P0, R10, R8, R7, R5 ;  /* 0x08000007080a7389 */ /* 0x0000640000000005 */
[----:B01----:R-:W-:Y:S05]  /*48c0*/  ENDCOLLECTIVE ;  /* 0x000000000000791b */ /* 0x003fea0003800000 */
.L_x_138:
[----:B------:R-:W-:Y:S02]  /*48d0*/  IMAD.MOV.U32 R7, RZ, RZ, 0x4 ;  /* 0x00000004ff077424 */ /* 0x000fe400078e00ff */
[----:B------:R-:W-:-:S05]  /*48e0*/  FADD R3, R2, R10 ;  /* 0x0000000a02037221 */ /* 0x000fca0000000000 */
[----:B------:R-:W-:-:S07]  /*48f0*/  MOV R8, R3 ;  /* 0x0000000300087202 */ /* 0x000fce0000000f00 */
[----:B------:R-:W-:Y:S05]  /*4900*/  WARPSYNC.COLLECTIVE R0, `(.L_x_139) ;  /* 0x0000000000087348 */ /* 0x000fea0003c00000 */
[----:B------:R0:W1:Y:S02]  /*4910*/  SHFL.DOWN P0, R10, R8, R7, R5 ;  /* 0x08000007080a7389 */ /* 0x0000640000000005 */
[----:B01----:R-:W-:Y:S05]  /*4920*/  ENDCOLLECTIVE ;  /* 0x000000000000791b */ /* 0x003fea0003800000 */
.L_x_139:
[----:B------:R-:W-:Y:S02]  /*4930*/  HFMA2 R7, -RZ, RZ, 0, 1.1920928955078125e-07 ;  /* 0x00000002ff077431 */ /* 0x000fe400000001ff */
[----:B------:R-:W-:-:S05]  /*4940*/  FADD R9, R3, R10 ;  /* 0x0000000a03097221 */ /* 0x000fca0000000000 */
[----:B------:R-:W-:-:S07]  /*4950*/  MOV R8, R9 ;  /* 0x0000000900087202 */ /* 0x000fce0000000f00 */
[----:B------:R-:W-:Y:S05]  /*4960*/  WARPSYNC.COLLECTIVE R0, `(.L_x_140) ;  /* 0x0000000000087348 */ /* 0x000fea0003c00000 */
[----:B------:R0:W1:Y:S02]  /*4970*/  SHFL.DOWN P0, R10, R8, R7, R5 ;  /* 0x08000007080a7389 */ /* 0x0000640000000005 */
[----:B01----:R-:W-:Y:S05]  /*4980*/  ENDCOLLECTIVE ;  /* 0x000000000000791b */ /* 0x003fea0003800000 */
.L_x_140:
[----:B------:R-:W-:Y:S02]  /*4990*/  IMAD.MOV.U32 R7, RZ, RZ, 0x1 ;  /* 0x00000001ff077424 */ /* 0x000fe400078e00ff */
[----:B------:R-:W-:-:S05]  /*49a0*/  FADD R11, R9, R10 ;  /* 0x0000000a090b7221 */ /* 0x000fca0000000000 */
[----:B------:R-:W-:-:S07]  /*49b0*/  MOV R8, R11 ;  /* 0x0000000b00087202 */ /* 0x000fce0000000f00 */
[----:B------:R-:W-:Y:S05]  /*49c0*/  WARPSYNC.COLLECTIVE R0, `(.L_x_141) ;  /* 0x0000000000087348 */ /* 0x000fea0003c00000 */
[----:B------:R0:W1:Y:S02]  /*49d0*/  SHFL.DOWN P0, R10, R8, R7, R5 ;  /* 0x08000007080a7389 */ /* 0x0000640000000005 */
[----:B01----:R-:W-:Y:S05]  /*49e0*/  ENDCOLLECTIVE ;  /* 0x000000000000791b */ /* 0x003fea0003800000 */
.L_x_141:
[----:B------:R-:W-:Y:S05]  /*49f0*/  BRA `(.L_x_142) ;  /* 0xffffffc800a87947 */ /* 0x000fea000383ffff */
        .weak           $__internal_0_$__cuda_sm3x_div_rn_noftz_f32_slowpath
        .type           $__internal_0_$__cuda_sm3x_div_rn_noftz_f32_slowpath,@function
        .size           $__internal_0_$__cuda_sm3x_div_rn_noftz_f32_slowpath,(.L_x_155 - $__internal_0_$__cuda_sm3x_div_rn_noftz_f32_slowpath)
$__internal_0_$__cuda_sm3x_div_rn_noftz_f32_slowpath:
[----:B------:R-:W-:Y:S01]  /*4a00*/  SHF.R.U32.HI R7, RZ, 0x17, R3 ;  /* 0x00000017ff077819 */ /* 0x000fe20000011603 */
[----:B------:R-:W-:Y:S01]  /*4a10*/  BSSY.RECONVERGENT B0, `(.L_x_143) ;  /* 0x0000063000007945 */ /* 0x000fe20003800200 */
[----:B------:R-:W-:Y:S02]  /*4a20*/  SHF.R.U32.HI R9, RZ, 0x17, R0 ;  /* 0x00000017ff097819 */ /* 0x000fe40000011600 */
[----:B------:R-:W-:Y:S02]  /*4a30*/  LOP3.LUT R7, R7, 0xff, RZ, 0xc0, !PT ;  /* 0x000000ff07077812 */ /* 0x000fe400078ec0ff */
[----:B------:R-:W-:Y:S02]  /*4a40*/  LOP3.LUT R9, R9, 0xff, RZ, 0xc0, !PT ;  /* 0x000000ff09097812 */ /* 0x000fe400078ec0ff */
[----:B------:R-:W-:Y:S02]  /*4a50*/  IADD3 R12, PT, PT, R7, -0x1, RZ ;  /* 0xffffffff070c7810 */ /* 0x000fe40007ffe0ff */
[----:B------:R-:W-:-:S02]  /*4a60*/  IADD3 R13, PT, PT, R9, -0x1, RZ ;  /* 0xffffffff090d7810 */ /* 0x000fc40007ffe0ff */
[----:B------:R-:W-:Y:S02]  /*4a70*/  ISETP.GT.U32.AND P0, PT, R12, 0xfd, PT ;  /* 0x000000fd0c00780c */ /* 0x000fe40003f04070 */
[----:B------:R-:W-:Y:S02]  /*4a80*/  MOV R17, R3 ;  /* 0x0000000300117202 */ /* 0x000fe40000000f00 */
[----:B------:R-:W-:-:S13]  /*4a90*/  ISETP.GT.U32.OR P0, PT, R13, 0xfd, P0 ;  /* 0x000000fd0d00780c */ /* 0x000fda0000704470 */
[----:B------:R-:W-:Y:S01]  /*4aa0*/  @!P0 IMAD.MOV.U32 R8, RZ, RZ, RZ ;  /* 0x000000ffff088224 */ /* 0x000fe200078e00ff */
[----:B------:R-:W-:Y:S06]  /*4ab0*/  @!P0 BRA `(.L_x_144) ;  /* 0x00000000005c8947 */ /* 0x000fec0003800000 */
[----:B------:R-:W-:Y:S02]  /*4ac0*/  FSETP.GTU.FTZ.AND P0, PT, |R0|, +INF , PT ;  /* 0x7f8000000000780b */ /* 0x000fe40003f1c200 */
[----:B------:R-:W-:-:S04]  /*4ad0*/  FSETP.GTU.FTZ.AND P2, PT, |R3|, +INF , PT ;  /* 0x7f8000000300780b */ /* 0x000fc80003f5c200 */
[----:B------:R-:W-:-:S13]  /*4ae0*/  PLOP3.LUT P0, PT, P0, P2, PT, 0xf8, 0x8f ;  /* 0x00000000008f781c */ /* 0x000fda0000705f70 */
[----:B------:R-:W-:Y:S05]  /*4af0*/  @P0 BRA `(.L_x_145) ;  /* 0x00000004004c0947 */ /* 0x000fea0003800000 */
[----:B------:R-:W-:-:S13]  /*4b00*/  LOP3.LUT P0, RZ, R17, 0x7fffffff, R0, 0xc8, !PT ;  /* 0x7fffffff11ff7812 */ /* 0x000fda000780c800 */
[----:B------:R-:W-:Y:S05]  /*4b10*/  @!P0 BRA `(.L_x_146) ;  /* 0x00000004003c8947 */ /* 0x000fea0003800000 */
[C---:B------:R-:W-:Y:S02]  /*4b20*/  FSETP.NEU.FTZ.AND P2, PT, |R0|.reuse, +INF , PT ;  /* 0x7f8000000000780b */ /* 0x040fe40003f5d200 */
[----:B------:R-:W-:Y:S02]  /*4b30*/  FSETP.NEU.FTZ.AND P3, PT, |R3|, +INF , PT ;  /* 0x7f8000000300780b */ /* 0x000fe40003f7d200 */
[----:B------:R-:W-:-:S11]  /*4b40*/  FSETP.NEU.FTZ.AND P0, PT, |R0|, +INF , PT ;  /* 0x7f8000000000780b */ /* 0x000fd60003f1d200 */
[----:B------:R-:W-:Y:S05]  /*4b50*/  @!P3 BRA !P2, `(.L_x_146) ;  /* 0x00000004002cb947 */ /* 0x000fea0005000000 */
[----:B------:R-:W-:-:S04]  /*4b60*/  LOP3.LUT P2, RZ, R0, 0x7fffffff, RZ, 0xc0, !PT ;  /* 0x7fffffff00ff7812 */ /* 0x000fc8000784c0ff */
[----:B------:R-:W-:-:S13]  /*4b70*/  PLOP3.LUT P2, PT, P3, P2, PT, 0x2f, 0xf2 ;  /* 0x0000000000f2781c */ /* 0x000fda0001f44577 */
[----:B------:R-:W-:Y:S05]  /*4b80*/  @P2 BRA `(.L_x_147) ;  /* 0x0000000400182947 */ /* 0x000fea0003800000 */
[----:B------:R-:W-:-:S04]  /*4b90*/  LOP3.LUT P2, RZ, R17, 0x7fffffff, RZ, 0xc0, !PT ;  /* 0x7fffffff11ff7812 */ /* 0x000fc8000784c0ff */
[----:B------:R-:W-:-:S13]  /*4ba0*/  PLOP3.LUT P0, PT, P0, P2, PT, 0x2f, 0xf2 ;  /* 0x0000000000f2781c */ /* 0x000fda0000704577 */
[----:B------:R-:W-:Y:S05]  /*4bb0*/  @P0 BRA `(.L_x_148) ;  /* 0x0000000400000947 */ /* 0x000fea0003800000 */
[----:B------:R-:W-:Y:S02]  /*4bc0*/  ISETP.GE.AND P0, PT, R13, RZ, PT ;  /* 0x000000ff0d00720c */ /* 0x000fe40003f06270 */
[----:B------:R-:W-:-:S11]  /*4bd0*/  ISETP.GE.AND P2, PT, R12, RZ, PT ;  /* 0x000000ff0c00720c */ /* 0x000fd60003f46270 */
[----:B------:R-:W-:Y:S01]  /*4be0*/  @P0 MOV R8, RZ ;  /* 0x000000ff00080202 */ /* 0x000fe20000000f00 */
[----:B------:R-:W-:Y:S01]  /*4bf0*/  @!P0 FFMA R0, R0, 1.84467440737095516160e+19, RZ ;  /* 0x5f80000000008823 */ /* 0x000fe200000000ff */
[----:B------:R-:W-:Y:S01]  /*4c00*/  @!P0 MOV R8, 0xffffffc0 ;  /* 0xffffffc000088802 */ /* 0x000fe20000000f00 */
[----:B------:R-:W-:-:S03]  /*4c10*/  @!P2 FFMA R17, R3, 1.84467440737095516160e+19, RZ ;  /* 0x5f8000000311a823 */ /* 0x000fc600000000ff */
[----:B------:R-:W-:-:S07]  /*4c20*/  @!P2 IADD3 R8, PT, PT, R8, 0x40, RZ ;  /* 0x000000400808a810 */ /* 0x000fce0007ffe0ff */
.L_x_144:
[----:B------:R-:W-:Y:S01]  /*4c30*/  LEA R22, R7, 0xc0800000, 0x17 ;  /* 0xc080000007167811 */ /* 0x000fe200078eb8ff */
[----:B------:R-:W-:Y:S01]  /*4c40*/  BSSY.RECONVERGENT B1, `(.L_x_149) ;  /* 0x0000036000017945 */ /* 0x000fe20003800200 */
[----:B------:R-:W-:-:S03]  /*4c50*/  IADD3 R9, PT, PT, R9, -0x7f, RZ ;  /* 0xffffff8109097810 */ /* 0x000fc60007ffe0ff */
[----:B------:R-:W-:Y:S02]  /*4c60*/  IMAD.IADD R22, R17, 0x1, -R22 ;  /* 0x0000000111167824 */ /* 0x000fe400078e0a16 */
[C---:B------:R-:W-:Y:S01]  /*4c70*/  IMAD R0, R9.reuse, -0x800000, R0 ;  /* 0xff80000009007824 */ /* 0x040fe200078e0200 */
[----:B------:R-:W-:Y:S01]  /*4c80*/  IADD3 R9, PT, PT, R9, 0x7f, -R7 ;  /* 0x0000007f09097810 */ /* 0x000fe20007ffe807 */
[----:B------:R-:W0:Y:S01]  /*4c90*/  MUFU.RCP R12, R22 ;  /* 0x00000016000c7308 */ /* 0x000e220000001000 */
[----:B------:R-:W-:Y:S02]  /*4ca0*/  FADD.FTZ R13, -R22, -RZ ;  /* 0x800000ff160d7221 */ /* 0x000fe40000010100 */
[----:B------:R-:W-:Y:S02]  /*4cb0*/  IADD3 R9, PT, PT, R9, R8, RZ ;  /* 0x0000000809097210 */ /* 0x000fe40007ffe0ff */
[----:B0-----:R-:W-:-:S04]  /*4cc0*/  FFMA R17, R12, R13, 1 ;  /* 0x3f8000000c117423 */ /* 0x001fc8000000000d */
[----:B------:R-:W-:-:S04]  /*4cd0*/  FFMA R17, R12, R17, R12 ;  /* 0x000000110c117223 */ /* 0x000fc8000000000c */
[----:B------:R-:W-:-:S04]  /*4ce0*/  FFMA R12, R0, R17, RZ ;  /* 0x00000011000c7223 */ /* 0x000fc800000000ff */
[----:B------:R-:W-:-:S04]  /*4cf0*/  FFMA R21, R13, R12, R0 ;  /* 0x0000000c0d157223 */ /* 0x000fc80000000000 */
[----:B------:R-:W-:-:S04]  /*4d00*/  FFMA R12, R17, R21, R12 ;  /* 0x00000015110c7223 */ /* 0x000fc8000000000c */
[----:B------:R-:W-:-:S04]  /*4d10*/  FFMA R13, R13, R12, R0 ;  /* 0x0000000c0d0d7223 */ /* 0x000fc80000000000 */
[----:B------:R-:W-:-:S05]  /*4d20*/  FFMA R0, R17, R13, R12 ;  /* 0x0000000d11007223 */ /* 0x000fca000000000c */
[----:B------:R-:W-:-:S04]  /*4d30*/  SHF.R.U32.HI R7, RZ, 0x17, R0 ;  /* 0x00000017ff077819 */ /* 0x000fc80000011600 */
[----:B------:R-:W-:-:S04]  /*4d40*/  LOP3.LUT R8, R7, 0xff, RZ, 0xc0, !PT ;  /* 0x000000ff07087812 */ /* 0x000fc800078ec0ff */
[----:B------:R-:W-:-:S05]  /*4d50*/  IADD3 R7, PT, PT, R8, R9, RZ ;  /* 0x0000000908077210 */ /* 0x000fca0007ffe0ff */
[----:B------:R-:W-:-:S05]  /*4d60*/  VIADD R8, R7, 0xffffffff ;  /* 0xffffffff07087836 */ /* 0x000fca0000000000 */
[----:B------:R-:W-:-:S13]  /*4d70*/  ISETP.GE.U32.AND P0, PT, R8, 0xfe, PT ;  /* 0x000000fe0800780c */ /* 0x000fda0003f06070 */
[----:B------:R-:W-:Y:S05]  /*4d80*/  @!P0 BRA `(.L_x_150) ;  /* 0x0000000000808947 */ /* 0x000fea0003800000 */
[----:B------:R-:W-:-:S13]  /*4d90*/  ISETP.GT.AND P0, PT, R7, 0xfe, PT ;  /* 0x000000fe0700780c */ /* 0x000fda0003f04270 */
[----:B------:R-:W-:Y:S05]  /*4da0*/  @P0 BRA `(.L_x_151) ;  /* 0x00000000006c0947 */ /* 0x000fea0003800000 */
[----:B------:R-:W-:-:S13]  /*4db0*/  ISETP.GE.AND P0, PT, R7, 0x1, PT ;  /* 0x000000010700780c */ /* 0x000fda0003f06270 */
[----:B------:R-:W-:Y:S05]  /*4dc0*/  @P0 BRA `(.L_x_152) ;  /* 0x0000000000740947 */ /* 0x000fea0003800000 */
[----:B------:R-:W-:Y:S02]  /*4dd0*/  ISETP.GE.AND P0, PT, R7, -0x18, PT ;  /* 0xffffffe80700780c */ /* 0x000fe40003f06270 */
[----:B------:R-:W-:-:S11]  /*4de0*/  LOP3.LUT R0, R0, 0x80000000, RZ, 0xc0, !PT ;  /* 0x8000000000007812 */ /* 0x000fd600078ec0ff */
[----:B------:R-:W-:Y:S05]  /*4df0*/  @!P0 BRA `(.L_x_152) ;  /* 0x0000000000688947 */ /* 0x000fea0003800000 */
[CCC-:B------:R-:W-:Y:S01]  /*4e00*/  FFMA.RZ R8, R17.reuse, R13.reuse, R12.reuse ;  /* 0x0000000d11087223 */ /* 0x1c0fe2000000c00c */
[CCC-:B------:R-:W-:Y:S01]  /*4e10*/  FFMA.RP R9, R17.reuse, R13.reuse, R12.reuse ;  /* 0x0000000d11097223 */ /* 0x1c0fe2000000800c */
[----:B------:R-:W-:Y:S01]  /*4e20*/  FFMA.RM R22, R17, R13, R12 ;  /* 0x0000000d11167223 */ /* 0x000fe2000000400c */
[C---:B------:R-:W-:Y:S02]  /*4e30*/  IADD3 R12, PT, PT, R7.reuse, 0x20, RZ ;  /* 0x00000020070c7810 */ /* 0x040fe40007ffe0ff */
[----:B------:R-:W-:Y:S02]  /*4e40*/  LOP3.LUT R8, R8, 0x7fffff, RZ, 0xc0, !PT ;  /* 0x007fffff08087812 */ /* 0x000fe400078ec0ff */
[C---:B------:R-:W-:Y:S02]  /*4e50*/  ISETP.NE.AND P3, PT, R7.reuse, RZ, PT ;  /* 0x000000ff0700720c */ /* 0x040fe40003f65270 */
[----:B------:R-:W-:Y:S02]  /*4e60*/  LOP3.LUT R13, R8, 0x800000, RZ, 0xfc, !PT ;  /* 0x00800000080d7812 */ /* 0x000fe400078efcff */
[----:B------:R-:W-:-:S02]  /*4e70*/  ISETP.NE.AND P2, PT, R7, RZ, PT ;  /* 0x000000ff0700720c */ /* 0x000fc40003f45270 */
[----:B------:R-:W-:Y:S02]  /*4e80*/  IADD3 R7, PT, PT, -R7, RZ, RZ ;  /* 0x000000ff07077210 */ /* 0x000fe40007ffe1ff */
[----:B------:R-:W-:Y:S02]  /*4e90*/  SHF.L.U32 R12, R13, R12, RZ ;  /* 0x0000000c0d0c7219 */ /* 0x000fe400000006ff */
[----:B------:R-:W-:Y:S02]  /*4ea0*/  FSETP.NEU.FTZ.AND P0, PT, R9, R22, PT ;  /* 0x000000160900720b */ /* 0x000fe40003f1d000 */
[----:B------:R-:W-:Y:S02]  /*4eb0*/  SEL R8, R7, RZ, P3 ;  /* 0x000000ff07087207 */ /* 0x000fe40001800000 */
[----:B------:R-:W-:Y:S02]  /*4ec0*/  ISETP.NE.AND P2, PT, R12, RZ, P2 ;  /* 0x000000ff0c00720c */ /* 0x000fe40001745270 */
[----:B------:R-:W-:-:S02]  /*4ed0*/  SHF.R.U32.HI R8, RZ, R8, R13 ;  /* 0x00000008ff087219 */ /* 0x000fc4000001160d */
[----:B------:R-:W-:Y:S02]  /*4ee0*/  PLOP3.LUT P0, PT, P0, P2, PT, 0xf8, 0x8f ;  /* 0x00000000008f781c */ /* 0x000fe40000705f70 */
[----:B------:R-:W-:Y:S02]  /*4ef0*/  SHF.R.U32.HI R7, RZ, 0x1, R8 ;  /* 0x00000001ff077819 */ /* 0x000fe40000011608 */
[----:B------:R-:W-:-:S04]  /*4f00*/  SEL R12, RZ, 0x1, !P0 ;  /* 0x00000001ff0c7807 */ /* 0x000fc80004000000 */
[----:B------:R-:W-:-:S04]  /*4f10*/  LOP3.LUT R9, R12, 0x1, R7, 0xf8, !PT ;  /* 0x000000010c097812 */ /* 0x000fc800078ef807 */
[----:B------:R-:W-:-:S04]  /*4f20*/  LOP3.LUT R8, R9, R8, RZ, 0xc0, !PT ;  /* 0x0000000809087212 */ /* 0x000fc800078ec0ff */
[----:B------:R-:W-:-:S04]  /*4f30*/  IADD3 R7, PT, PT, R7, R8, RZ ;  /* 0x0000000807077210 */ /* 0x000fc80007ffe0ff */
[----:B------:R-:W-:Y:S01]  /*4f40*/  LOP3.LUT R0, R7, R0, RZ, 0xfc, !PT ;  /* 0x0000000007007212 */ /* 0x000fe200078efcff */
[----:B------:R-:W-:Y:S06]  /*4f50*/  BRA `(.L_x_152) ;  /* 0x0000000000107947 */ /* 0x000fec0003800000 */
.L_x_151:
[----:B------:R-:W-:-:S04]  /*4f60*/  LOP3.LUT R0, R0, 0x80000000, RZ, 0xc0, !PT ;  /* 0x8000000000007812 */ /* 0x000fc800078ec0ff */
[----:B------:R-:W-:Y:S01]  /*4f70*/  LOP3.LUT R0, R0, 0x7f800000, RZ, 0xfc, !PT ;  /* 0x7f80000000007812 */ /* 0x000fe200078efcff */
[----:B------:R-:W-:Y:S06]  /*4f80*/  BRA `(.L_x_152) ;  /* 0x0000000000047947 */ /* 0x000fec0003800000 */
.L_x_150:
[----:B------:R-:W-:-:S07]  /*4f90*/  IMAD R0, R9, 0x800000, R0 ;  /* 0x0080000009007824 */ /* 0x000fce00078e0200 */
.L_x_152:
[----:B------:R-:W-:Y:S05]  /*4fa0*/  BSYNC.RECONVERGENT B1 ;  /* 0x0000000000017941 */ /* 0x000fea0003800200 */
.L_x_149:
[----:B------:R-:W-:Y:S05]  /*4fb0*/  BRA `(.L_x_153) ;  /* 0x0000000000207947 */ /* 0x000fea0003800000 */
.L_x_148:
[----:B------:R-:W-:-:S04]  /*4fc0*/  LOP3.LUT R0, R17, 0x80000000, R0, 0x48, !PT ;  /* 0x8000000011007812 */ /* 0x000fc800078e4800 */
[----:B------:R-:W-:Y:S01]  /*4fd0*/  LOP3.LUT R0, R0, 0x7f800000, RZ, 0xfc, !PT ;  /* 0x7f80000000007812 */ /* 0x000fe200078efcff */
[----:B------:R-:W-:Y:S06]  /*4fe0*/  BRA `(.L_x_153) ;  /* 0x0000000000147947 */ /* 0x000fec0003800000 */
.L_x_147:
[----:B------:R-:W-:Y:S01]  /*4ff0*/  LOP3.LUT R0, R17, 0x80000000, R0, 0x48, !PT ;  /* 0x8000000011007812 */ /* 0x000fe200078e4800 */
[----:B------:R-:W-:Y:S06]  /*5000*/  BRA `(.L_x_153) ;  /* 0x00000000000c7947 */ /* 0x000fec0003800000 */
.L_x_146:
[----:B------:R-:W0:Y:S01]  /*5010*/  MUFU.RSQ R0, -QNAN ;  /* 0xffc0000000007908 */ /* 0x000e220000001400 */
[----:B------:R-:W-:Y:S05]  /*5020*/  BRA `(.L_x_153) ;  /* 0x0000000000047947 */ /* 0x000fea0003800000 */
.L_x_145:
[----:B------:R-:W-:-:S07]  /*5030*/  FADD.FTZ R0, R0, R3 ;  /* 0x0000000300007221 */ /* 0x000fce0000010000 */
.L_x_153:
[----:B------:R-:W-:Y:S05]  /*5040*/  BSYNC.RECONVERGENT B0 ;  /* 0x0000000000007941 */ /* 0x000fea0003800200 */
.L_x_143:
[----:B------:R-:W-:Y:S01]  /*5050*/  HFMA2 R9, -RZ, RZ, 0, 0 ;  /* 0x00000000ff097431 */ /* 0x000fe200000001ff */
[----:B------:R-:W-:Y:S02]  /*5060*/  MOV R8, R2 ;  /* 0x0000000200087202 */ /* 0x000fe40000000f00 */
[----:B0-----:R-:W-:Y:S02]  /*5070*/  MOV R7, R0 ;  /* 0x0000000000077202 */ /* 0x001fe40000000f00 */
[----:B------:R-:W-:Y:S05]  /*5080*/  RET.REL.NODEC R8 `(_Z7softmaxIfLi256ELi32EEvPKT_iiPS0_) ;  /* 0xffffffac08dc7950 */ /* 0x000fea0003c3ffff */
.L_x_154:
[----:B------:R-:W-:-:S00]  /*5090*/  BRA `(.L_x_154) ;  /* 0xfffffffc00fc7947 */ /* 0x000fc0000383ffff */
[----:B------:R-:W-:-:S00]  /*50a0*/  NOP ;  /* 0x0000000000007918 */ /* 0x000fc00000000000 */
        /* <DEDUP_REMOVED lines=13> */
.L_x_155:


//--------------------- .nv.shared._Z7softmaxIfLi256ELi32EEvPKT_iiPS0_ --------------------------
	.section	.nv.shared._Z7softmaxIfLi256ELi32EEvPKT_iiPS0_,"aw",@nobits
	.sectionflags	@""
	.align	4
.nv.shared._Z7softmaxIfLi256ELi32EEvPKT_iiPS0_:
	.zero		1096


//--------------------- .nv.shared.reserved.0     --------------------------
	.section	.nv.shared.reserved.0,"aw",@nobits
	.weak		__nv_reservedSMEM_offset_0_alias
	.size		__nv_reservedSMEM_offset_0_alias, 0, 64
	.other		__nv_reservedSMEM_offset_0_alias,@"STO_CUDA_RESERVED_SHARED STV_DEFAULT"
__nv_reservedSMEM_offset_0_alias:
	.zero		0
	.zero		64


//--------------------- .nv.constant0._Z7softmaxIfLi256ELi32EEvPKT_iiPS0_ --------------------------
	.section	.nv.constant0._Z7softmaxIfLi256ELi32EEvPKT_iiPS0_,"a",@progbits
	.sectionflags	@""
	.align	4
.nv.constant0._Z7softmaxIfLi256ELi32EEvPKT_iiPS0_:
	.zero		920


//--------------------- SYMBOLS --------------------------

	.type		.nv.reservedSmem.offset0,@object
	.size		.nv.reservedSmem.offset0,0x4
	.type		.nv.reservedSmem.cap,@object
	.size		.nv.reservedSmem.cap,0x4
